//
// Generated by NVIDIA NVVM Compiler
//
// Compiler Build ID: CL-36424714
// Cuda compilation tools, release 13.0, V13.0.88
// Based on NVVM 20.0.0
//

.version 9.0
.target sm_100
.address_size 64

	// .globl	_Z25attention_fwd_kernel_fp16PK6__halfS1_S1_PS_iiiiiS_
.extern .shared .align 16 .b8 smem_raw[];

.visible .entry _Z25attention_fwd_kernel_fp16PK6__halfS1_S1_PS_iiiiiS_(
	.param .u64 .ptr .align 1 _Z25attention_fwd_kernel_fp16PK6__halfS1_S1_PS_iiiiiS__param_0,
	.param .u64 .ptr .align 1 _Z25attention_fwd_kernel_fp16PK6__halfS1_S1_PS_iiiiiS__param_1,
	.param .u64 .ptr .align 1 _Z25attention_fwd_kernel_fp16PK6__halfS1_S1_PS_iiiiiS__param_2,
	.param .u64 .ptr .align 1 _Z25attention_fwd_kernel_fp16PK6__halfS1_S1_PS_iiiiiS__param_3,
	.param .u32 _Z25attention_fwd_kernel_fp16PK6__halfS1_S1_PS_iiiiiS__param_4,
	.param .u32 _Z25attention_fwd_kernel_fp16PK6__halfS1_S1_PS_iiiiiS__param_5,
	.param .u32 _Z25attention_fwd_kernel_fp16PK6__halfS1_S1_PS_iiiiiS__param_6,
	.param .u32 _Z25attention_fwd_kernel_fp16PK6__halfS1_S1_PS_iiiiiS__param_7,
	.param .u32 _Z25attention_fwd_kernel_fp16PK6__halfS1_S1_PS_iiiiiS__param_8,
	.param .align 2 .b8 _Z25attention_fwd_kernel_fp16PK6__halfS1_S1_PS_iiiiiS__param_9[2]
)
{
	.reg .pred 	%p<45>;
	.reg .b16 	%rs<296>;
	.reg .b32 	%r<348>;
	.reg .b32 	%f<251>;
	.reg .b64 	%rd<73>;

	ld.param.u16 	%rs30, [_Z25attention_fwd_kernel_fp16PK6__halfS1_S1_PS_iiiiiS__param_9];
	ld.param.u64 	%rd12, [_Z25attention_fwd_kernel_fp16PK6__halfS1_S1_PS_iiiiiS__param_0];
	ld.param.u64 	%rd13, [_Z25attention_fwd_kernel_fp16PK6__halfS1_S1_PS_iiiiiS__param_1];
	ld.param.u64 	%rd14, [_Z25attention_fwd_kernel_fp16PK6__halfS1_S1_PS_iiiiiS__param_2];
	ld.param.u64 	%rd15, [_Z25attention_fwd_kernel_fp16PK6__halfS1_S1_PS_iiiiiS__param_3];
	ld.param.u32 	%r67, [_Z25attention_fwd_kernel_fp16PK6__halfS1_S1_PS_iiiiiS__param_4];
	ld.param.u32 	%r63, [_Z25attention_fwd_kernel_fp16PK6__halfS1_S1_PS_iiiiiS__param_5];
	ld.param.u32 	%r64, [_Z25attention_fwd_kernel_fp16PK6__halfS1_S1_PS_iiiiiS__param_6];
	ld.param.u32 	%r65, [_Z25attention_fwd_kernel_fp16PK6__halfS1_S1_PS_iiiiiS__param_7];
	ld.param.u32 	%r66, [_Z25attention_fwd_kernel_fp16PK6__halfS1_S1_PS_iiiiiS__param_8];
	cvta.to.global.u64 	%rd1, %rd13;
	cvta.to.global.u64 	%rd2, %rd12;
	cvta.to.global.u64 	%rd3, %rd14;
	cvta.to.global.u64 	%rd4, %rd15;
	mov.u32 	%r1, %ctaid.x;
	mul.lo.s32 	%r68, %r63, %r67;
	mul.lo.s32 	%r69, %r68, %r64;
	setp.ge.s32 	%p1, %r1, %r69;
	@%p1 bra 	$L__BB0_67;
	mul.lo.s32 	%r70, %r64, %r63;
	div.s32 	%r71, %r1, %r70;
	div.s32 	%r72, %r1, %r64;
	rem.s32 	%r73, %r72, %r63;
	mul.lo.s32 	%r2, %r66, %r1;
	mad.lo.s32 	%r74, %r71, %r63, %r73;
	mul.lo.s32 	%r75, %r66, %r65;
	mul.lo.s32 	%r3, %r75, %r74;
	mov.u32 	%r340, %tid.x;
	mov.f32 	%f32, 0fFF800000;
	// begin inline asm
	{  cvt.rn.f16.f32 %rs290, %f32;}

	// end inline asm
	setp.ge.s32 	%p2, %r340, %r65;
	mov.u16 	%rs289, %rs290;
	@%p2 bra 	$L__BB0_27;
	and.b32  	%r76, %r66, 1;
	setp.eq.b32 	%p3, %r76, 1;
	mov.u32 	%r5, %ntid.x;
	@%p3 bra 	$L__BB0_15;
	setp.gt.s32 	%p12, %r66, 0;
	@%p12 bra 	$L__BB0_6;
	mov.f32 	%f77, 0f00000000;
	// begin inline asm
	{  cvt.rn.f16.f32 %rs76, %f77;}

	// end inline asm
	// begin inline asm
	{mul.f16 %rs77,%rs76,%rs30;
}
	// end inline asm
	mov.u32 	%r90, smem_raw;
	mov.u32 	%r333, %r340;
	mov.u16 	%rs289, %rs290;
$L__BB0_5:
	shl.b32 	%r89, %r333, 1;
	add.s32 	%r91, %r90, %r89;
	st.shared.u16 	[%r91], %rs77;
	// begin inline asm
	{max.f16 %rs289,%rs289,%rs77;
}
	// end inline asm
	add.s32 	%r333, %r333, %r5;
	setp.lt.s32 	%p13, %r333, %r65;
	@%p13 bra 	$L__BB0_5;
	bra.uni 	$L__BB0_27;
$L__BB0_6:
	add.s32 	%r6, %r66, -1;
	shr.u32 	%r115, %r6, 1;
	add.s32 	%r116, %r115, 1;
	and.b32  	%r117, %r116, 3;
	cvt.u64.u32 	%rd29, %r2;
	mov.u32 	%r329, %r340;
	mov.u16 	%rs289, %rs290;
$L__BB0_7:
	setp.lt.u32 	%p14, %r6, 6;
	mad.lo.s32 	%r8, %r329, %r66, %r3;
	mov.f32 	%f239, 0f00000000;
	mov.b32 	%r332, 0;
	@%p14 bra 	$L__BB0_10;
	mov.f32 	%f239, 0f00000000;
	mov.b32 	%r332, 0;
	mov.u32 	%r331, %r332;
$L__BB0_9:
	.pragma "nounroll";
	add.s32 	%r110, %r332, %r2;
	mul.wide.u32 	%rd22, %r110, 2;
	add.s64 	%rd23, %rd2, %rd22;
	ld.global.nc.u32 	%r94, [%rd23];
	add.s32 	%r111, %r332, %r8;
	mul.wide.s32 	%rd24, %r111, 2;
	add.s64 	%rd25, %rd1, %rd24;
	ld.global.nc.u32 	%r96, [%rd25];
	// begin inline asm
	{.reg .f16 low,high;
  mov.b32 {low,high},%r94;
  cvt.f32.f16 %f81, low;}

	// end inline asm
	// begin inline asm
	{.reg .f16 low,high;
  mov.b32 {low,high},%r94;
  cvt.f32.f16 %f82, high;}

	// end inline asm
	// begin inline asm
	{.reg .f16 low,high;
  mov.b32 {low,high},%r96;
  cvt.f32.f16 %f83, low;}

	// end inline asm
	// begin inline asm
	{.reg .f16 low,high;
  mov.b32 {low,high},%r96;
  cvt.f32.f16 %f84, high;}

	// end inline asm
	mul.f32 	%f97, %f82, %f84;
	fma.rn.f32 	%f98, %f81, %f83, %f97;
	add.f32 	%f99, %f239, %f98;
	ld.global.nc.u32 	%r98, [%rd23+4];
	ld.global.nc.u32 	%r100, [%rd25+4];
	// begin inline asm
	{.reg .f16 low,high;
  mov.b32 {low,high},%r98;
  cvt.f32.f16 %f85, low;}

	// end inline asm
	// begin inline asm
	{.reg .f16 low,high;
  mov.b32 {low,high},%r98;
  cvt.f32.f16 %f86, high;}

	// end inline asm
	// begin inline asm
	{.reg .f16 low,high;
  mov.b32 {low,high},%r100;
  cvt.f32.f16 %f87, low;}

	// end inline asm
	// begin inline asm
	{.reg .f16 low,high;
  mov.b32 {low,high},%r100;
  cvt.f32.f16 %f88, high;}

	// end inline asm
	mul.f32 	%f100, %f86, %f88;
	fma.rn.f32 	%f101, %f85, %f87, %f100;
	add.f32 	%f102, %f99, %f101;
	ld.global.nc.u32 	%r102, [%rd23+8];
	ld.global.nc.u32 	%r104, [%rd25+8];
	// begin inline asm
	{.reg .f16 low,high;
  mov.b32 {low,high},%r102;
  cvt.f32.f16 %f89, low;}

	// end inline asm
	// begin inline asm
	{.reg .f16 low,high;
  mov.b32 {low,high},%r102;
  cvt.f32.f16 %f90, high;}

	// end inline asm
	// begin inline asm
	{.reg .f16 low,high;
  mov.b32 {low,high},%r104;
  cvt.f32.f16 %f91, low;}

	// end inline asm
	// begin inline asm
	{.reg .f16 low,high;
  mov.b32 {low,high},%r104;
  cvt.f32.f16 %f92, high;}

	// end inline asm
	mul.f32 	%f103, %f90, %f92;
	fma.rn.f32 	%f104, %f89, %f91, %f103;
	add.f32 	%f105, %f102, %f104;
	ld.global.nc.u32 	%r106, [%rd23+12];
	ld.global.nc.u32 	%r108, [%rd25+12];
	// begin inline asm
	{.reg .f16 low,high;
  mov.b32 {low,high},%r106;
  cvt.f32.f16 %f93, low;}

	// end inline asm
	// begin inline asm
	{.reg .f16 low,high;
  mov.b32 {low,high},%r106;
  cvt.f32.f16 %f94, high;}

	// end inline asm
	// begin inline asm
	{.reg .f16 low,high;
  mov.b32 {low,high},%r108;
  cvt.f32.f16 %f95, low;}

	// end inline asm
	// begin inline asm
	{.reg .f16 low,high;
  mov.b32 {low,high},%r108;
  cvt.f32.f16 %f96, high;}

	// end inline asm
	mul.f32 	%f106, %f94, %f96;
	fma.rn.f32 	%f107, %f93, %f95, %f106;
	add.f32 	%f239, %f105, %f107;
	add.s32 	%r332, %r332, 8;
	add.s32 	%r331, %r331, 4;
	shr.u32 	%r112, %r6, 1;
	add.s32 	%r113, %r112, 1;
	and.b32  	%r114, %r113, 2147483644;
	setp.ne.s32 	%p15, %r331, %r114;
	@%p15 bra 	$L__BB0_9;
$L__BB0_10:
	setp.eq.s32 	%p16, %r117, 0;
	@%p16 bra 	$L__BB0_14;
	shr.u32 	%r122, %r6, 1;
	add.s32 	%r123, %r122, 1;
	and.b32  	%r124, %r123, 3;
	setp.eq.s32 	%p17, %r124, 1;
	add.s32 	%r125, %r332, %r2;
	mul.wide.u32 	%rd26, %r125, 2;
	add.s64 	%rd27, %rd2, %rd26;
	ld.global.nc.u32 	%r118, [%rd27];
	add.s32 	%r126, %r332, %r8;
	mul.wide.s32 	%rd28, %r126, 2;
	add.s64 	%rd5, %rd1, %rd28;
	ld.global.nc.u32 	%r120, [%rd5];
	// begin inline asm
	{.reg .f16 low,high;
  mov.b32 {low,high},%r118;
  cvt.f32.f16 %f108, low;}

	// end inline asm
	// begin inline asm
	{.reg .f16 low,high;
  mov.b32 {low,high},%r118;
  cvt.f32.f16 %f109, high;}

	// end inline asm
	// begin inline asm
	{.reg .f16 low,high;
  mov.b32 {low,high},%r120;
  cvt.f32.f16 %f110, low;}

	// end inline asm
	// begin inline asm
	{.reg .f16 low,high;
  mov.b32 {low,high},%r120;
  cvt.f32.f16 %f111, high;}

	// end inline asm
	mul.f32 	%f112, %f109, %f111;
	fma.rn.f32 	%f113, %f108, %f110, %f112;
	add.f32 	%f239, %f239, %f113;
	@%p17 bra 	$L__BB0_14;
	setp.eq.s32 	%p18, %r124, 2;
	cvt.u64.u32 	%rd30, %r332;
	add.s64 	%rd31, %rd30, %rd29;
	shl.b64 	%rd32, %rd31, 1;
	add.s64 	%rd6, %rd2, %rd32;
	ld.global.nc.u32 	%r127, [%rd6+4];
	ld.global.nc.u32 	%r129, [%rd5+4];
	// begin inline asm
	{.reg .f16 low,high;
  mov.b32 {low,high},%r127;
  cvt.f32.f16 %f114, low;}

	// end inline asm
	// begin inline asm
	{.reg .f16 low,high;
  mov.b32 {low,high},%r127;
  cvt.f32.f16 %f115, high;}

	// end inline asm
	// begin inline asm
	{.reg .f16 low,high;
  mov.b32 {low,high},%r129;
  cvt.f32.f16 %f116, low;}

	// end inline asm
	// begin inline asm
	{.reg .f16 low,high;
  mov.b32 {low,high},%r129;
  cvt.f32.f16 %f117, high;}

	// end inline asm
	mul.f32 	%f118, %f115, %f117;
	fma.rn.f32 	%f119, %f114, %f116, %f118;
	add.f32 	%f239, %f239, %f119;
	@%p18 bra 	$L__BB0_14;
	ld.global.nc.u32 	%r134, [%rd6+8];
	ld.global.nc.u32 	%r136, [%rd5+8];
	// begin inline asm
	{.reg .f16 low,high;
  mov.b32 {low,high},%r134;
  cvt.f32.f16 %f120, low;}

	// end inline asm
	// begin inline asm
	{.reg .f16 low,high;
  mov.b32 {low,high},%r134;
  cvt.f32.f16 %f121, high;}

	// end inline asm
	// begin inline asm
	{.reg .f16 low,high;
  mov.b32 {low,high},%r136;
  cvt.f32.f16 %f122, low;}

	// end inline asm
	// begin inline asm
	{.reg .f16 low,high;
  mov.b32 {low,high},%r136;
  cvt.f32.f16 %f123, high;}

	// end inline asm
	mul.f32 	%f124, %f121, %f123;
	fma.rn.f32 	%f125, %f120, %f122, %f124;
	add.f32 	%f239, %f239, %f125;
$L__BB0_14:
	// begin inline asm
	{  cvt.rn.f16.f32 %rs83, %f239;}

	// end inline asm
	// begin inline asm
	{mul.f16 %rs84,%rs83,%rs30;
}
	// end inline asm
	shl.b32 	%r138, %r329, 1;
	mov.u32 	%r139, smem_raw;
	add.s32 	%r140, %r139, %r138;
	st.shared.u16 	[%r140], %rs84;
	// begin inline asm
	{max.f16 %rs289,%rs289,%rs84;
}
	// end inline asm
	add.s32 	%r329, %r329, %r5;
	setp.lt.s32 	%p19, %r329, %r65;
	@%p19 bra 	$L__BB0_7;
	bra.uni 	$L__BB0_27;
$L__BB0_15:
	setp.gt.s32 	%p4, %r66, 0;
	@%p4 bra 	$L__BB0_18;
	mov.f32 	%f33, 0f00000000;
	// begin inline asm
	{  cvt.rn.f16.f32 %rs32, %f33;}

	// end inline asm
	// begin inline asm
	{mul.f16 %rs33,%rs32,%rs30;
}
	// end inline asm
	mov.u32 	%r78, smem_raw;
	mov.u32 	%r337, %r340;
	mov.u16 	%rs289, %rs290;
$L__BB0_17:
	shl.b32 	%r77, %r337, 1;
	add.s32 	%r79, %r78, %r77;
	st.shared.u16 	[%r79], %rs33;
	// begin inline asm
	{max.f16 %rs289,%rs289,%rs33;
}
	// end inline asm
	add.s32 	%r337, %r337, %r5;
	setp.lt.s32 	%p5, %r337, %r65;
	@%p5 bra 	$L__BB0_17;
	bra.uni 	$L__BB0_27;
$L__BB0_18:
	add.s32 	%r17, %r66, -1;
	and.b32  	%r18, %r66, 7;
	and.b32  	%r19, %r66, 2147483640;
	mov.u32 	%r334, %r340;
	mov.u16 	%rs289, %rs290;
$L__BB0_19:
	setp.lt.u32 	%p6, %r17, 7;
	mad.lo.s32 	%r21, %r334, %r66, %r3;
	mov.f32 	%f241, 0f00000000;
	mov.b32 	%r336, 0;
	@%p6 bra 	$L__BB0_22;
	mov.f32 	%f241, 0f00000000;
	mov.b32 	%r335, 0;
$L__BB0_21:
	.pragma "nounroll";
	add.s32 	%r82, %r335, %r2;
	mul.wide.u32 	%rd16, %r82, 2;
	add.s64 	%rd17, %rd2, %rd16;
	ld.global.nc.u16 	%rs39, [%rd17];
	// begin inline asm
	{  cvt.f32.f16 %f36, %rs39;}

	// end inline asm
	add.s32 	%r83, %r335, %r21;
	mul.wide.s32 	%rd18, %r83, 2;
	add.s64 	%rd19, %rd1, %rd18;
	ld.global.nc.u16 	%rs40, [%rd19];
	// begin inline asm
	{  cvt.f32.f16 %f37, %rs40;}

	// end inline asm
	fma.rn.f32 	%f52, %f36, %f37, %f241;
	ld.global.nc.u16 	%rs41, [%rd17+2];
	// begin inline asm
	{  cvt.f32.f16 %f38, %rs41;}

	// end inline asm
	ld.global.nc.u16 	%rs42, [%rd19+2];
	// begin inline asm
	{  cvt.f32.f16 %f39, %rs42;}

	// end inline asm
	fma.rn.f32 	%f53, %f38, %f39, %f52;
	ld.global.nc.u16 	%rs43, [%rd17+4];
	// begin inline asm
	{  cvt.f32.f16 %f40, %rs43;}

	// end inline asm
	ld.global.nc.u16 	%rs44, [%rd19+4];
	// begin inline asm
	{  cvt.f32.f16 %f41, %rs44;}

	// end inline asm
	fma.rn.f32 	%f54, %f40, %f41, %f53;
	ld.global.nc.u16 	%rs45, [%rd17+6];
	// begin inline asm
	{  cvt.f32.f16 %f42, %rs45;}

	// end inline asm
	ld.global.nc.u16 	%rs46, [%rd19+6];
	// begin inline asm
	{  cvt.f32.f16 %f43, %rs46;}

	// end inline asm
	fma.rn.f32 	%f55, %f42, %f43, %f54;
	ld.global.nc.u16 	%rs47, [%rd17+8];
	// begin inline asm
	{  cvt.f32.f16 %f44, %rs47;}

	// end inline asm
	ld.global.nc.u16 	%rs48, [%rd19+8];
	// begin inline asm
	{  cvt.f32.f16 %f45, %rs48;}

	// end inline asm
	fma.rn.f32 	%f56, %f44, %f45, %f55;
	ld.global.nc.u16 	%rs49, [%rd17+10];
	// begin inline asm
	{  cvt.f32.f16 %f46, %rs49;}

	// end inline asm
	ld.global.nc.u16 	%rs50, [%rd19+10];
	// begin inline asm
	{  cvt.f32.f16 %f47, %rs50;}

	// end inline asm
	fma.rn.f32 	%f57, %f46, %f47, %f56;
	ld.global.nc.u16 	%rs51, [%rd17+12];
	// begin inline asm
	{  cvt.f32.f16 %f48, %rs51;}

	// end inline asm
	ld.global.nc.u16 	%rs52, [%rd19+12];
	// begin inline asm
	{  cvt.f32.f16 %f49, %rs52;}

	// end inline asm
	fma.rn.f32 	%f58, %f48, %f49, %f57;
	ld.global.nc.u16 	%rs53, [%rd17+14];
	// begin inline asm
	{  cvt.f32.f16 %f50, %rs53;}

	// end inline asm
	ld.global.nc.u16 	%rs54, [%rd19+14];
	// begin inline asm
	{  cvt.f32.f16 %f51, %rs54;}

	// end inline asm
	fma.rn.f32 	%f241, %f50, %f51, %f58;
	add.s32 	%r335, %r335, 8;
	setp.ne.s32 	%p7, %r335, %r19;
	mov.u32 	%r336, %r19;
	@%p7 bra 	$L__BB0_21;
$L__BB0_22:
	setp.eq.s32 	%p8, %r18, 1;
	add.s32 	%r84, %r336, %r2;
	mul.wide.u32 	%rd20, %r84, 2;
	add.s64 	%rd7, %rd2, %rd20;
	ld.global.nc.u16 	%rs55, [%rd7];
	// begin inline asm
	{  cvt.f32.f16 %f59, %rs55;}

	// end inline asm
	add.s32 	%r85, %r336, %r21;
	mul.wide.s32 	%rd21, %r85, 2;
	add.s64 	%rd8, %rd1, %rd21;
	ld.global.nc.u16 	%rs56, [%rd8];
	// begin inline asm
	{  cvt.f32.f16 %f60, %rs56;}

	// end inline asm
	fma.rn.f32 	%f242, %f59, %f60, %f241;
	@%p8 bra 	$L__BB0_26;
	setp.eq.s32 	%p9, %r18, 3;
	ld.global.nc.u16 	%rs57, [%rd7+2];
	// begin inline asm
	{  cvt.f32.f16 %f61, %rs57;}

	// end inline asm
	ld.global.nc.u16 	%rs58, [%rd8+2];
	// begin inline asm
	{  cvt.f32.f16 %f62, %rs58;}

	// end inline asm
	fma.rn.f32 	%f65, %f61, %f62, %f242;
	ld.global.nc.u16 	%rs59, [%rd7+4];
	// begin inline asm
	{  cvt.f32.f16 %f63, %rs59;}

	// end inline asm
	ld.global.nc.u16 	%rs60, [%rd8+4];
	// begin inline asm
	{  cvt.f32.f16 %f64, %rs60;}

	// end inline asm
	fma.rn.f32 	%f242, %f63, %f64, %f65;
	@%p9 bra 	$L__BB0_26;
	setp.eq.s32 	%p10, %r18, 5;
	ld.global.nc.u16 	%rs61, [%rd7+6];
	// begin inline asm
	{  cvt.f32.f16 %f66, %rs61;}

	// end inline asm
	ld.global.nc.u16 	%rs62, [%rd8+6];
	// begin inline asm
	{  cvt.f32.f16 %f67, %rs62;}

	// end inline asm
	fma.rn.f32 	%f70, %f66, %f67, %f242;
	ld.global.nc.u16 	%rs63, [%rd7+8];
	// begin inline asm
	{  cvt.f32.f16 %f68, %rs63;}

	// end inline asm
	ld.global.nc.u16 	%rs64, [%rd8+8];
	// begin inline asm
	{  cvt.f32.f16 %f69, %rs64;}

	// end inline asm
	fma.rn.f32 	%f242, %f68, %f69, %f70;
	@%p10 bra 	$L__BB0_26;
	ld.global.nc.u16 	%rs65, [%rd7+10];
	// begin inline asm
	{  cvt.f32.f16 %f71, %rs65;}

	// end inline asm
	ld.global.nc.u16 	%rs66, [%rd8+10];
	// begin inline asm
	{  cvt.f32.f16 %f72, %rs66;}

	// end inline asm
	fma.rn.f32 	%f75, %f71, %f72, %f242;
	ld.global.nc.u16 	%rs67, [%rd7+12];
	// begin inline asm
	{  cvt.f32.f16 %f73, %rs67;}

	// end inline asm
	ld.global.nc.u16 	%rs68, [%rd8+12];
	// begin inline asm
	{  cvt.f32.f16 %f74, %rs68;}

	// end inline asm
	fma.rn.f32 	%f242, %f73, %f74, %f75;
$L__BB0_26:
	// begin inline asm
	{  cvt.rn.f16.f32 %rs69, %f242;}

	// end inline asm
	// begin inline asm
	{mul.f16 %rs70,%rs69,%rs30;
}
	// end inline asm
	shl.b32 	%r86, %r334, 1;
	mov.u32 	%r87, smem_raw;
	add.s32 	%r88, %r87, %r86;
	st.shared.u16 	[%r88], %rs70;
	// begin inline asm
	{max.f16 %rs289,%rs289,%rs70;
}
	// end inline asm
	add.s32 	%r334, %r334, %r5;
	setp.lt.s32 	%p11, %r334, %r65;
	@%p11 bra 	$L__BB0_19;
$L__BB0_27:
	shl.b32 	%r177, %r65, 1;
	mov.u32 	%r178, smem_raw;
	add.s32 	%r28, %r178, %r177;
	and.b32  	%r29, %r340, 31;
	// begin inline asm
	{mov.u32 %r141, WARP_SZ;
}
	// end inline asm
	shl.b32 	%r179, %r141, 8;
	add.s32 	%r174, %r179, -8161;
	// begin inline asm
	{  mov.b32 %r142, {%rs289,%rs289};}

	// end inline asm
	mov.b32 	%r145, 16;
	mov.b32 	%r175, -1;
	// begin inline asm
	{shfl.sync.bfly.b32 %r143,%r142,%r145,%r174,%r175;
}
	// end inline asm
	// begin inline asm
	{.reg .f16 low,high;
 mov.b32 {low,high}, %r143;
 mov.b16 %rs92, low;}
	// end inline asm
	// begin inline asm
	{max.f16 %rs93,%rs289,%rs92;
}
	// end inline asm
	// begin inline asm
	{  mov.b32 %r149, {%rs93,%rs93};}

	// end inline asm
	mov.b32 	%r152, 8;
	// begin inline asm
	{shfl.sync.bfly.b32 %r150,%r149,%r152,%r174,%r175;
}
	// end inline asm
	// begin inline asm
	{.reg .f16 low,high;
 mov.b32 {low,high}, %r150;
 mov.b16 %rs98, low;}
	// end inline asm
	// begin inline asm
	{max.f16 %rs99,%rs93,%rs98;
}
	// end inline asm
	// begin inline asm
	{  mov.b32 %r156, {%rs99,%rs99};}

	// end inline asm
	mov.b32 	%r159, 4;
	// begin inline asm
	{shfl.sync.bfly.b32 %r157,%r156,%r159,%r174,%r175;
}
	// end inline asm
	// begin inline asm
	{.reg .f16 low,high;
 mov.b32 {low,high}, %r157;
 mov.b16 %rs104, low;}
	// end inline asm
	// begin inline asm
	{max.f16 %rs105,%rs99,%rs104;
}
	// end inline asm
	// begin inline asm
	{  mov.b32 %r163, {%rs105,%rs105};}

	// end inline asm
	mov.b32 	%r166, 2;
	// begin inline asm
	{shfl.sync.bfly.b32 %r164,%r163,%r166,%r174,%r175;
}
	// end inline asm
	// begin inline asm
	{.reg .f16 low,high;
 mov.b32 {low,high}, %r164;
 mov.b16 %rs110, low;}
	// end inline asm
	// begin inline asm
	{max.f16 %rs111,%rs105,%rs110;
}
	// end inline asm
	// begin inline asm
	{  mov.b32 %r170, {%rs111,%rs111};}

	// end inline asm
	mov.b32 	%r173, 1;
	// begin inline asm
	{shfl.sync.bfly.b32 %r171,%r170,%r173,%r174,%r175;
}
	// end inline asm
	// begin inline asm
	{.reg .f16 low,high;
 mov.b32 {low,high}, %r171;
 mov.b16 %rs116, low;}
	// end inline asm
	// begin inline asm
	{max.f16 %rs291,%rs111,%rs116;
}
	// end inline asm
	setp.ne.s32 	%p20, %r29, 0;
	shr.u32 	%r180, %r340, 4;
	add.s32 	%r31, %r28, %r180;
	@%p20 bra 	$L__BB0_29;
	st.shared.u16 	[%r31], %rs291;
$L__BB0_29:
	bar.sync 	0;
	setp.gt.u32 	%p21, %r340, 31;
	shl.b32 	%r181, %r29, 1;
	add.s32 	%r32, %r28, %r181;
	@%p21 bra 	$L__BB0_33;
	mov.u32 	%r182, %ntid.x;
	add.s32 	%r183, %r182, 31;
	shr.u32 	%r184, %r183, 5;
	setp.ge.u32 	%p22, %r340, %r184;
	@%p22 bra 	$L__BB0_32;
	ld.shared.u16 	%rs290, [%r32];
$L__BB0_32:
	// begin inline asm
	{  mov.b32 %r185, {%rs290,%rs290};}

	// end inline asm
	mov.b32 	%r188, 16;
	mov.b32 	%r218, -1;
	// begin inline asm
	{shfl.sync.bfly.b32 %r186,%r185,%r188,%r174,%r218;
}
	// end inline asm
	// begin inline asm
	{.reg .f16 low,high;
 mov.b32 {low,high}, %r186;
 mov.b16 %rs122, low;}
	// end inline asm
	// begin inline asm
	{max.f16 %rs123,%rs290,%rs122;
}
	// end inline asm
	// begin inline asm
	{  mov.b32 %r192, {%rs123,%rs123};}

	// end inline asm
	mov.b32 	%r195, 8;
	// begin inline asm
	{shfl.sync.bfly.b32 %r193,%r192,%r195,%r174,%r218;
}
	// end inline asm
	// begin inline asm
	{.reg .f16 low,high;
 mov.b32 {low,high}, %r193;
 mov.b16 %rs128, low;}
	// end inline asm
	// begin inline asm
	{max.f16 %rs129,%rs123,%rs128;
}
	// end inline asm
	// begin inline asm
	{  mov.b32 %r199, {%rs129,%rs129};}

	// end inline asm
	mov.b32 	%r202, 4;
	// begin inline asm
	{shfl.sync.bfly.b32 %r200,%r199,%r202,%r174,%r218;
}
	// end inline asm
	// begin inline asm
	{.reg .f16 low,high;
 mov.b32 {low,high}, %r200;
 mov.b16 %rs134, low;}
	// end inline asm
	// begin inline asm
	{max.f16 %rs135,%rs129,%rs134;
}
	// end inline asm
	// begin inline asm
	{  mov.b32 %r206, {%rs135,%rs135};}

	// end inline asm
	mov.b32 	%r209, 2;
	// begin inline asm
	{shfl.sync.bfly.b32 %r207,%r206,%r209,%r174,%r218;
}
	// end inline asm
	// begin inline asm
	{.reg .f16 low,high;
 mov.b32 {low,high}, %r207;
 mov.b16 %rs140, low;}
	// end inline asm
	// begin inline asm
	{max.f16 %rs141,%rs135,%rs140;
}
	// end inline asm
	// begin inline asm
	{  mov.b32 %r213, {%rs141,%rs141};}

	// end inline asm
	mov.b32 	%r216, 1;
	// begin inline asm
	{shfl.sync.bfly.b32 %r214,%r213,%r216,%r174,%r218;
}
	// end inline asm
	// begin inline asm
	{.reg .f16 low,high;
 mov.b32 {low,high}, %r214;
 mov.b16 %rs146, low;}
	// end inline asm
	// begin inline asm
	{max.f16 %rs291,%rs141,%rs146;
}
	// end inline asm
$L__BB0_33:
	bar.sync 	0;
	setp.ne.s32 	%p23, %r340, 0;
	@%p23 bra 	$L__BB0_35;
	st.shared.u16 	[%r28], %rs291;
$L__BB0_35:
	setp.ge.s32 	%p24, %r340, %r65;
	bar.sync 	0;
	ld.shared.u16 	%rs19, [%r28];
	mov.f32 	%f127, 0f00000000;
	// begin inline asm
	{  cvt.rn.f16.f32 %rs150, %f127;}

	// end inline asm
	mov.u16 	%rs293, %rs150;
	@%p24 bra 	$L__BB0_38;
	// begin inline asm
	{  cvt.f32.f16 %f128, %rs19;}

	// end inline asm
	mov.u32 	%r33, %ntid.x;
	mov.u32 	%r338, %r340;
	mov.u16 	%rs293, %rs150;
$L__BB0_37:
	shl.b32 	%r220, %r338, 1;
	add.s32 	%r222, %r178, %r220;
	ld.shared.u16 	%rs152, [%r222];
	// begin inline asm
	{  cvt.f32.f16 %f129, %rs152;}

	// end inline asm
	sub.f32 	%f131, %f129, %f128;
	fma.rn.f32 	%f132, %f131, 0f3BBB989D, 0f3F000000;
	cvt.sat.f32.f32 	%f133, %f132;
	mov.f32 	%f134, 0f4B400001;
	mov.f32 	%f135, 0f437C0000;
	fma.rm.f32 	%f136, %f133, %f135, %f134;
	add.f32 	%f137, %f136, 0fCB40007F;
	neg.f32 	%f138, %f137;
	fma.rn.f32 	%f139, %f131, 0f3FB8AA3B, %f138;
	fma.rn.f32 	%f140, %f131, 0f32A57060, %f139;
	mov.b32 	%r223, %f136;
	shl.b32 	%r224, %r223, 23;
	mov.b32 	%f141, %r224;
	ex2.approx.ftz.f32 	%f142, %f140;
	mul.f32 	%f130, %f142, %f141;
	// begin inline asm
	{  cvt.rn.f16.f32 %rs153, %f130;}

	// end inline asm
	st.shared.u16 	[%r222], %rs153;
	// begin inline asm
	{add.f16 %rs293,%rs293,%rs153;
}
	// end inline asm
	add.s32 	%r338, %r338, %r33;
	setp.lt.s32 	%p25, %r338, %r65;
	@%p25 bra 	$L__BB0_37;
$L__BB0_38:
	setp.eq.s32 	%p26, %r29, 0;
	// begin inline asm
	{  mov.b32 %r225, {%rs293,%rs293};}

	// end inline asm
	mov.b32 	%r228, 16;
	mov.b32 	%r258, -1;
	// begin inline asm
	{shfl.sync.bfly.b32 %r226,%r225,%r228,%r174,%r258;
}
	// end inline asm
	// begin inline asm
	{.reg .f16 low,high;
 mov.b32 {low,high}, %r226;
 mov.b16 %rs159, low;}
	// end inline asm
	// begin inline asm
	{add.f16 %rs160,%rs293,%rs159;
}
	// end inline asm
	// begin inline asm
	{  mov.b32 %r232, {%rs160,%rs160};}

	// end inline asm
	mov.b32 	%r235, 8;
	// begin inline asm
	{shfl.sync.bfly.b32 %r233,%r232,%r235,%r174,%r258;
}
	// end inline asm
	// begin inline asm
	{.reg .f16 low,high;
 mov.b32 {low,high}, %r233;
 mov.b16 %rs165, low;}
	// end inline asm
	// begin inline asm
	{add.f16 %rs166,%rs160,%rs165;
}
	// end inline asm
	// begin inline asm
	{  mov.b32 %r239, {%rs166,%rs166};}

	// end inline asm
	mov.b32 	%r242, 4;
	// begin inline asm
	{shfl.sync.bfly.b32 %r240,%r239,%r242,%r174,%r258;
}
	// end inline asm
	// begin inline asm
	{.reg .f16 low,high;
 mov.b32 {low,high}, %r240;
 mov.b16 %rs171, low;}
	// end inline asm
	// begin inline asm
	{add.f16 %rs172,%rs166,%rs171;
}
	// end inline asm
	// begin inline asm
	{  mov.b32 %r246, {%rs172,%rs172};}

	// end inline asm
	mov.b32 	%r249, 2;
	// begin inline asm
	{shfl.sync.bfly.b32 %r247,%r246,%r249,%r174,%r258;
}
	// end inline asm
	// begin inline asm
	{.reg .f16 low,high;
 mov.b32 {low,high}, %r247;
 mov.b16 %rs177, low;}
	// end inline asm
	// begin inline asm
	{add.f16 %rs178,%rs172,%rs177;
}
	// end inline asm
	// begin inline asm
	{  mov.b32 %r253, {%rs178,%rs178};}

	// end inline asm
	mov.b32 	%r256, 1;
	// begin inline asm
	{shfl.sync.bfly.b32 %r254,%r253,%r256,%r174,%r258;
}
	// end inline asm
	// begin inline asm
	{.reg .f16 low,high;
 mov.b32 {low,high}, %r254;
 mov.b16 %rs183, low;}
	// end inline asm
	// begin inline asm
	{add.f16 %rs295,%rs178,%rs183;
}
	// end inline asm
	@%p26 bra 	$L__BB0_39;
	bra.uni 	$L__BB0_40;
$L__BB0_39:
	st.shared.u16 	[%r31], %rs295;
$L__BB0_40:
	setp.gt.u32 	%p27, %r340, 31;
	bar.sync 	0;
	@%p27 bra 	$L__BB0_44;
	mov.u32 	%r260, %ntid.x;
	add.s32 	%r261, %r260, 31;
	shr.u32 	%r262, %r261, 5;
	setp.ge.u32 	%p28, %r340, %r262;
	mov.u16 	%rs294, %rs150;
	@%p28 bra 	$L__BB0_43;
	ld.shared.u16 	%rs294, [%r32];
$L__BB0_43:
	// begin inline asm
	{  mov.b32 %r263, {%rs294,%rs294};}

	// end inline asm
	mov.b32 	%r266, 16;
	mov.b32 	%r296, -1;
	// begin inline asm
	{shfl.sync.bfly.b32 %r264,%r263,%r266,%r174,%r296;
}
	// end inline asm
	// begin inline asm
	{.reg .f16 low,high;
 mov.b32 {low,high}, %r264;
 mov.b16 %rs189, low;}
	// end inline asm
	// begin inline asm
	{add.f16 %rs190,%rs294,%rs189;
}
	// end inline asm
	// begin inline asm
	{  mov.b32 %r270, {%rs190,%rs190};}

	// end inline asm
	mov.b32 	%r273, 8;
	// begin inline asm
	{shfl.sync.bfly.b32 %r271,%r270,%r273,%r174,%r296;
}
	// end inline asm
	// begin inline asm
	{.reg .f16 low,high;
 mov.b32 {low,high}, %r271;
 mov.b16 %rs195, low;}
	// end inline asm
	// begin inline asm
	{add.f16 %rs196,%rs190,%rs195;
}
	// end inline asm
	// begin inline asm
	{  mov.b32 %r277, {%rs196,%rs196};}

	// end inline asm
	mov.b32 	%r280, 4;
	// begin inline asm
	{shfl.sync.bfly.b32 %r278,%r277,%r280,%r174,%r296;
}
	// end inline asm
	// begin inline asm
	{.reg .f16 low,high;
 mov.b32 {low,high}, %r278;
 mov.b16 %rs201, low;}
	// end inline asm
	// begin inline asm
	{add.f16 %rs202,%rs196,%rs201;
}
	// end inline asm
	// begin inline asm
	{  mov.b32 %r284, {%rs202,%rs202};}

	// end inline asm
	mov.b32 	%r287, 2;
	// begin inline asm
	{shfl.sync.bfly.b32 %r285,%r284,%r287,%r174,%r296;
}
	// end inline asm
	// begin inline asm
	{.reg .f16 low,high;
 mov.b32 {low,high}, %r285;
 mov.b16 %rs207, low;}
	// end inline asm
	// begin inline asm
	{add.f16 %rs208,%rs202,%rs207;
}
	// end inline asm
	// begin inline asm
	{  mov.b32 %r291, {%rs208,%rs208};}

	// end inline asm
	mov.b32 	%r294, 1;
	// begin inline asm
	{shfl.sync.bfly.b32 %r292,%r291,%r294,%r174,%r296;
}
	// end inline asm
	// begin inline asm
	{.reg .f16 low,high;
 mov.b32 {low,high}, %r292;
 mov.b16 %rs213, low;}
	// end inline asm
	// begin inline asm
	{add.f16 %rs295,%rs208,%rs213;
}
	// end inline asm
$L__BB0_44:
	setp.ne.s32 	%p29, %r340, 0;
	bar.sync 	0;
	@%p29 bra 	$L__BB0_46;
	st.shared.u16 	[%r28], %rs295;
$L__BB0_46:
	setp.ge.s32 	%p30, %r340, %r65;
	bar.sync 	0;
	ld.shared.u16 	%rs218, [%r28];
	// begin inline asm
	{.reg.b32         f;        
 .reg.b16         r;        
  mov.b16         r,%rs218;     
  cvt.f32.f16     f,r;      
  rcp.approx.ftz.f32   f,f;  
  cvt.rn.f16.f32      r,f;  
  mov.b16         %rs217,r;     
}
	// end inline asm
	@%p30 bra 	$L__BB0_49;
	mov.u32 	%r36, %ntid.x;
	mov.u32 	%r339, %r340;
$L__BB0_48:
	shl.b32 	%r298, %r339, 1;
	add.s32 	%r300, %r178, %r298;
	ld.shared.u16 	%rs220, [%r300];
	// begin inline asm
	{mul.f16 %rs219,%rs220,%rs217;
}
	// end inline asm
	st.shared.u16 	[%r300], %rs219;
	add.s32 	%r339, %r339, %r36;
	setp.lt.s32 	%p31, %r339, %r65;
	@%p31 bra 	$L__BB0_48;
$L__BB0_49:
	bar.sync 	0;
	setp.ge.s32 	%p32, %r340, %r66;
	@%p32 bra 	$L__BB0_67;
	setp.gt.s32 	%p33, %r65, 0;
	mov.u32 	%r39, %ntid.x;
	@%p33 bra 	$L__BB0_51;
	bra.uni 	$L__BB0_66;
$L__BB0_51:
	and.b32  	%r40, %r65, 15;
	and.b32  	%r41, %r65, 7;
	and.b32  	%r42, %r65, 3;
	mul.wide.s32 	%rd10, %r66, 2;
$L__BB0_52:
	setp.lt.u32 	%p35, %r65, 16;
	add.s32 	%r341, %r340, %r3;
	mov.f32 	%f250, 0f00000000;
	mov.b32 	%r345, 0;
	@%p35 bra 	$L__BB0_55;
	add.s32 	%r342, %r178, 16;
	and.b32  	%r305, %r65, 2147483632;
	neg.s32 	%r343, %r305;
	mov.f32 	%f250, 0f00000000;
$L__BB0_54:
	.pragma "nounroll";
	and.b32  	%r345, %r65, 2147483632;
	ld.shared.v4.b32 	{%r306, %r307, %r308, %r309}, [%r342+-16];
	mov.b32 	{%rs234, %rs236}, %r309;
	mov.b32 	{%rs230, %rs232}, %r308;
	mov.b32 	{%rs226, %rs228}, %r307;
	mov.b32 	{%rs222, %rs224}, %r306;
	// begin inline asm
	{  cvt.f32.f16 %f146, %rs222;}

	// end inline asm
	mul.wide.s32 	%rd35, %r341, 2;
	add.s64 	%rd36, %rd3, %rd35;
	ld.global.nc.u16 	%rs223, [%rd36];
	// begin inline asm
	{  cvt.f32.f16 %f147, %rs223;}

	// end inline asm
	fma.rn.f32 	%f178, %f146, %f147, %f250;
	// begin inline asm
	{  cvt.f32.f16 %f148, %rs224;}

	// end inline asm
	add.s64 	%rd38, %rd36, %rd10;
	ld.global.nc.u16 	%rs225, [%rd38];
	// begin inline asm
	{  cvt.f32.f16 %f149, %rs225;}

	// end inline asm
	fma.rn.f32 	%f179, %f148, %f149, %f178;
	// begin inline asm
	{  cvt.f32.f16 %f150, %rs226;}

	// end inline asm
	add.s64 	%rd39, %rd38, %rd10;
	ld.global.nc.u16 	%rs227, [%rd39];
	// begin inline asm
	{  cvt.f32.f16 %f151, %rs227;}

	// end inline asm
	fma.rn.f32 	%f180, %f150, %f151, %f179;
	// begin inline asm
	{  cvt.f32.f16 %f152, %rs228;}

	// end inline asm
	add.s64 	%rd40, %rd39, %rd10;
	ld.global.nc.u16 	%rs229, [%rd40];
	// begin inline asm
	{  cvt.f32.f16 %f153, %rs229;}

	// end inline asm
	fma.rn.f32 	%f181, %f152, %f153, %f180;
	// begin inline asm
	{  cvt.f32.f16 %f154, %rs230;}

	// end inline asm
	add.s64 	%rd41, %rd40, %rd10;
	ld.global.nc.u16 	%rs231, [%rd41];
	// begin inline asm
	{  cvt.f32.f16 %f155, %rs231;}

	// end inline asm
	fma.rn.f32 	%f182, %f154, %f155, %f181;
	// begin inline asm
	{  cvt.f32.f16 %f156, %rs232;}

	// end inline asm
	add.s64 	%rd42, %rd41, %rd10;
	ld.global.nc.u16 	%rs233, [%rd42];
	// begin inline asm
	{  cvt.f32.f16 %f157, %rs233;}

	// end inline asm
	fma.rn.f32 	%f183, %f156, %f157, %f182;
	// begin inline asm
	{  cvt.f32.f16 %f158, %rs234;}

	// end inline asm
	add.s64 	%rd43, %rd42, %rd10;
	ld.global.nc.u16 	%rs235, [%rd43];
	// begin inline asm
	{  cvt.f32.f16 %f159, %rs235;}

	// end inline asm
	fma.rn.f32 	%f184, %f158, %f159, %f183;
	// begin inline asm
	{  cvt.f32.f16 %f160, %rs236;}

	// end inline asm
	add.s64 	%rd44, %rd43, %rd10;
	ld.global.nc.u16 	%rs237, [%rd44];
	// begin inline asm
	{  cvt.f32.f16 %f161, %rs237;}

	// end inline asm
	fma.rn.f32 	%f185, %f160, %f161, %f184;
	ld.shared.v4.b32 	{%r310, %r311, %r312, %r313}, [%r342];
	mov.b32 	{%rs250, %rs252}, %r313;
	mov.b32 	{%rs246, %rs248}, %r312;
	mov.b32 	{%rs242, %rs244}, %r311;
	mov.b32 	{%rs238, %rs240}, %r310;
	// begin inline asm
	{  cvt.f32.f16 %f162, %rs238;}

	// end inline asm
	add.s64 	%rd45, %rd44, %rd10;
	ld.global.nc.u16 	%rs239, [%rd45];
	// begin inline asm
	{  cvt.f32.f16 %f163, %rs239;}

	// end inline asm
	fma.rn.f32 	%f186, %f162, %f163, %f185;
	// begin inline asm
	{  cvt.f32.f16 %f164, %rs240;}

	// end inline asm
	add.s64 	%rd46, %rd45, %rd10;
	ld.global.nc.u16 	%rs241, [%rd46];
	// begin inline asm
	{  cvt.f32.f16 %f165, %rs241;}

	// end inline asm
	fma.rn.f32 	%f187, %f164, %f165, %f186;
	// begin inline asm
	{  cvt.f32.f16 %f166, %rs242;}

	// end inline asm
	add.s64 	%rd47, %rd46, %rd10;
	ld.global.nc.u16 	%rs243, [%rd47];
	// begin inline asm
	{  cvt.f32.f16 %f167, %rs243;}

	// end inline asm
	fma.rn.f32 	%f188, %f166, %f167, %f187;
	// begin inline asm
	{  cvt.f32.f16 %f168, %rs244;}

	// end inline asm
	add.s64 	%rd48, %rd47, %rd10;
	ld.global.nc.u16 	%rs245, [%rd48];
	// begin inline asm
	{  cvt.f32.f16 %f169, %rs245;}

	// end inline asm
	fma.rn.f32 	%f189, %f168, %f169, %f188;
	// begin inline asm
	{  cvt.f32.f16 %f170, %rs246;}

	// end inline asm
	add.s64 	%rd49, %rd48, %rd10;
	ld.global.nc.u16 	%rs247, [%rd49];
	// begin inline asm
	{  cvt.f32.f16 %f171, %rs247;}

	// end inline asm
	fma.rn.f32 	%f190, %f170, %f171, %f189;
	// begin inline asm
	{  cvt.f32.f16 %f172, %rs248;}

	// end inline asm
	add.s64 	%rd50, %rd49, %rd10;
	ld.global.nc.u16 	%rs249, [%rd50];
	// begin inline asm
	{  cvt.f32.f16 %f173, %rs249;}

	// end inline asm
	fma.rn.f32 	%f191, %f172, %f173, %f190;
	// begin inline asm
	{  cvt.f32.f16 %f174, %rs250;}

	// end inline asm
	add.s64 	%rd51, %rd50, %rd10;
	ld.global.nc.u16 	%rs251, [%rd51];
	// begin inline asm
	{  cvt.f32.f16 %f175, %rs251;}

	// end inline asm
	fma.rn.f32 	%f192, %f174, %f175, %f191;
	// begin inline asm
	{  cvt.f32.f16 %f176, %rs252;}

	// end inline asm
	add.s64 	%rd52, %rd51, %rd10;
	ld.global.nc.u16 	%rs253, [%rd52];
	// begin inline asm
	{  cvt.f32.f16 %f177, %rs253;}

	// end inline asm
	fma.rn.f32 	%f250, %f176, %f177, %f192;
	add.s32 	%r343, %r343, 16;
	add.s32 	%r342, %r342, 32;
	shl.b32 	%r314, %r66, 4;
	add.s32 	%r341, %r341, %r314;
	setp.ne.s32 	%p36, %r343, 0;
	@%p36 bra 	$L__BB0_54;
$L__BB0_55:
	setp.eq.s32 	%p37, %r40, 0;
	@%p37 bra 	$L__BB0_65;
	add.s32 	%r54, %r340, %r3;
	add.s32 	%r315, %r40, -1;
	setp.lt.u32 	%p38, %r315, 7;
	@%p38 bra 	$L__BB0_58;
	mad.lo.s32 	%r316, %r345, %r66, %r54;
	shl.b32 	%r317, %r345, 1;
	add.s32 	%r319, %r178, %r317;
	ld.shared.u16 	%rs254, [%r319];
	// begin inline asm
	{  cvt.f32.f16 %f194, %rs254;}

	// end inline asm
	mul.wide.s32 	%rd53, %r316, 2;
	add.s64 	%rd54, %rd3, %rd53;
	ld.global.nc.u16 	%rs255, [%rd54];
	// begin inline asm
	{  cvt.f32.f16 %f195, %rs255;}

	// end inline asm
	fma.rn.f32 	%f210, %f194, %f195, %f250;
	ld.shared.u16 	%rs256, [%r319+2];
	// begin inline asm
	{  cvt.f32.f16 %f196, %rs256;}

	// end inline asm
	mul.wide.s32 	%rd55, %r66, 2;
	add.s64 	%rd56, %rd54, %rd55;
	ld.global.nc.u16 	%rs257, [%rd56];
	// begin inline asm
	{  cvt.f32.f16 %f197, %rs257;}

	// end inline asm
	fma.rn.f32 	%f211, %f196, %f197, %f210;
	ld.shared.u16 	%rs258, [%r319+4];
	// begin inline asm
	{  cvt.f32.f16 %f198, %rs258;}

	// end inline asm
	add.s64 	%rd57, %rd56, %rd55;
	ld.global.nc.u16 	%rs259, [%rd57];
	// begin inline asm
	{  cvt.f32.f16 %f199, %rs259;}

	// end inline asm
	fma.rn.f32 	%f212, %f198, %f199, %f211;
	ld.shared.u16 	%rs260, [%r319+6];
	// begin inline asm
	{  cvt.f32.f16 %f200, %rs260;}

	// end inline asm
	add.s64 	%rd58, %rd57, %rd55;
	ld.global.nc.u16 	%rs261, [%rd58];
	// begin inline asm
	{  cvt.f32.f16 %f201, %rs261;}

	// end inline asm
	fma.rn.f32 	%f213, %f200, %f201, %f212;
	ld.shared.u16 	%rs262, [%r319+8];
	// begin inline asm
	{  cvt.f32.f16 %f202, %rs262;}

	// end inline asm
	add.s64 	%rd59, %rd58, %rd55;
	ld.global.nc.u16 	%rs263, [%rd59];
	// begin inline asm
	{  cvt.f32.f16 %f203, %rs263;}

	// end inline asm
	fma.rn.f32 	%f214, %f202, %f203, %f213;
	ld.shared.u16 	%rs264, [%r319+10];
	// begin inline asm
	{  cvt.f32.f16 %f204, %rs264;}

	// end inline asm
	add.s64 	%rd60, %rd59, %rd55;
	ld.global.nc.u16 	%rs265, [%rd60];
	// begin inline asm
	{  cvt.f32.f16 %f205, %rs265;}

	// end inline asm
	fma.rn.f32 	%f215, %f204, %f205, %f214;
	ld.shared.u16 	%rs266, [%r319+12];
	// begin inline asm
	{  cvt.f32.f16 %f206, %rs266;}

	// end inline asm
	add.s64 	%rd61, %rd60, %rd55;
	ld.global.nc.u16 	%rs267, [%rd61];
	// begin inline asm
	{  cvt.f32.f16 %f207, %rs267;}

	// end inline asm
	fma.rn.f32 	%f216, %f206, %f207, %f215;
	ld.shared.u16 	%rs268, [%r319+14];
	// begin inline asm
	{  cvt.f32.f16 %f208, %rs268;}

	// end inline asm
	add.s64 	%rd62, %rd61, %rd55;
	ld.global.nc.u16 	%rs269, [%rd62];
	// begin inline asm
	{  cvt.f32.f16 %f209, %rs269;}

	// end inline asm
	fma.rn.f32 	%f250, %f208, %f209, %f216;
	add.s32 	%r345, %r345, 8;
$L__BB0_58:
	setp.eq.s32 	%p39, %r41, 0;
	@%p39 bra 	$L__BB0_65;
	add.s32 	%r320, %r41, -1;
	setp.lt.u32 	%p40, %r320, 3;
	@%p40 bra 	$L__BB0_61;
	mad.lo.s32 	%r321, %r345, %r66, %r54;
	shl.b32 	%r322, %r345, 1;
	add.s32 	%r324, %r178, %r322;
	ld.shared.u16 	%rs270, [%r324];
	// begin inline asm
	{  cvt.f32.f16 %f218, %rs270;}

	// end inline asm
	mul.wide.s32 	%rd63, %r321, 2;
	add.s64 	%rd64, %rd3, %rd63;
	ld.global.nc.u16 	%rs271, [%rd64];
	// begin inline asm
	{  cvt.f32.f16 %f219, %rs271;}

	// end inline asm
	fma.rn.f32 	%f226, %f218, %f219, %f250;
	ld.shared.u16 	%rs272, [%r324+2];
	// begin inline asm
	{  cvt.f32.f16 %f220, %rs272;}

	// end inline asm
	add.s64 	%rd66, %rd64, %rd10;
	ld.global.nc.u16 	%rs273, [%rd66];
	// begin inline asm
	{  cvt.f32.f16 %f221, %rs273;}

	// end inline asm
	fma.rn.f32 	%f227, %f220, %f221, %f226;
	ld.shared.u16 	%rs274, [%r324+4];
	// begin inline asm
	{  cvt.f32.f16 %f222, %rs274;}

	// end inline asm
	add.s64 	%rd67, %rd66, %rd10;
	ld.global.nc.u16 	%rs275, [%rd67];
	// begin inline asm
	{  cvt.f32.f16 %f223, %rs275;}

	// end inline asm
	fma.rn.f32 	%f228, %f222, %f223, %f227;
	ld.shared.u16 	%rs276, [%r324+6];
	// begin inline asm
	{  cvt.f32.f16 %f224, %rs276;}

	// end inline asm
	add.s64 	%rd68, %rd67, %rd10;
	ld.global.nc.u16 	%rs277, [%rd68];
	// begin inline asm
	{  cvt.f32.f16 %f225, %rs277;}

	// end inline asm
	fma.rn.f32 	%f250, %f224, %f225, %f228;
	add.s32 	%r345, %r345, 4;
$L__BB0_61:
	setp.eq.s32 	%p41, %r42, 0;
	@%p41 bra 	$L__BB0_65;
	setp.eq.s32 	%p42, %r42, 1;
	mad.lo.s32 	%r325, %r345, %r66, %r54;
	shl.b32 	%r326, %r345, 1;
	add.s32 	%r59, %r178, %r326;
	ld.shared.u16 	%rs278, [%r59];
	// begin inline asm
	{  cvt.f32.f16 %f229, %rs278;}

	// end inline asm
	mul.wide.s32 	%rd69, %r325, 2;
	add.s64 	%rd9, %rd3, %rd69;
	ld.global.nc.u16 	%rs279, [%rd9];
	// begin inline asm
	{  cvt.f32.f16 %f230, %rs279;}

	// end inline asm
	fma.rn.f32 	%f250, %f229, %f230, %f250;
	@%p42 bra 	$L__BB0_65;
	setp.eq.s32 	%p43, %r42, 2;
	ld.shared.u16 	%rs280, [%r59+2];
	// begin inline asm
	{  cvt.f32.f16 %f231, %rs280;}

	// end inline asm
	add.s64 	%rd11, %rd9, %rd10;
	ld.global.nc.u16 	%rs281, [%rd11];
	// begin inline asm
	{  cvt.f32.f16 %f232, %rs281;}

	// end inline asm
	fma.rn.f32 	%f250, %f231, %f232, %f250;
	@%p43 bra 	$L__BB0_65;
	ld.shared.u16 	%rs282, [%r59+4];
	// begin inline asm
	{  cvt.f32.f16 %f233, %rs282;}

	// end inline asm
	add.s64 	%rd70, %rd11, %rd10;
	ld.global.nc.u16 	%rs283, [%rd70];
	// begin inline asm
	{  cvt.f32.f16 %f234, %rs283;}

	// end inline asm
	fma.rn.f32 	%f250, %f233, %f234, %f250;
$L__BB0_65:
	// begin inline asm
	{  cvt.rn.f16.f32 %rs284, %f250;}

	// end inline asm
	add.s32 	%r328, %r340, %r2;
	mul.wide.s32 	%rd71, %r328, 2;
	add.s64 	%rd72, %rd4, %rd71;
	st.global.u16 	[%rd72], %rs284;
	add.s32 	%r340, %r340, %r39;
	setp.lt.s32 	%p44, %r340, %r66;
	@%p44 bra 	$L__BB0_52;
	bra.uni 	$L__BB0_67;
$L__BB0_66:
	add.s32 	%r301, %r340, %r2;
	mul.wide.s32 	%rd33, %r301, 2;
	add.s64 	%rd34, %rd4, %rd33;
	st.global.u16 	[%rd34], %rs150;
	add.s32 	%r340, %r340, %r39;
	setp.lt.s32 	%p34, %r340, %r66;
	@%p34 bra 	$L__BB0_66;
$L__BB0_67:
	ret;

}


// ===== COMPILED SASS (sm_100) =====

	.target	sm_100

	.elftype	@"ET_EXEC"


//--------------------- .note.nv.tkinfo           --------------------------
	.section	.note.nv.tkinfo,"",@"SHT_NOTE"
	.sectionflags	@"SHF_NOTE_NV_TKINFO"
	.tkinfo
        /*0018*/ 	.word	0x00000002
        /*0030*/ 	.string	""
        /*0030*/ 	.string	"ptxas"
        /*0030*/ 	.string	"Cuda compilation tools, release 13.0, V13.0.88"
        /*0030*/ 	.string	"Build cuda_13.0.r13.0/compiler.36424714_0"
        /*0030*/ 	.string	"-arch sm_100 -m 64 "



//--------------------- .note.nv.cuinfo           --------------------------
	.section	.note.nv.cuinfo,"",@"SHT_NOTE"
	.sectionflags	@"SHF_NOTE_NV_CUINFO"
        /*0018*/ 	.short	0x0002
        /*001a*/ 	.short	0x0064
        /*001c*/ 	.short	0x0082
	.zero		2


//--------------------- .nv.info                  --------------------------
	.section	.nv.info,"",@"SHT_CUDA_INFO"
	.align	4


	//----- nvinfo : EIATTR_REGCOUNT
	.align		4
        /*0000*/ 	.byte	0x04, 0x2f
        /*0002*/ 	.short	(.L_1 - .L_0)
	.align		4
.L_0:
        /*0004*/ 	.word	index@(_Z25attention_fwd_kernel_fp16PK6__halfS1_S1_PS_iiiiiS_)
        /*0008*/ 	.word	0x00000020


	//----- nvinfo : EIATTR_FRAME_SIZE
	.align		4
.L_1:
        /*000c*/ 	.byte	0x04, 0x11
        /*000e*/ 	.short	(.L_3 - .L_2)
	.align		4
.L_2:
        /*0010*/ 	.word	index@(_Z25attention_fwd_kernel_fp16PK6__halfS1_S1_PS_iiiiiS_)
        /*0014*/ 	.word	0x00000000


	//----- nvinfo : EIATTR_MIN_STACK_SIZE
	.align		4
.L_3:
        /*0018*/ 	.byte	0x04, 0x12
        /*001a*/ 	.short	(.L_5 - .L_4)
	.align		4
.L_4:
        /*001c*/ 	.word	index@(_Z25attention_fwd_kernel_fp16PK6__halfS1_S1_PS_iiiiiS_)
        /*0020*/ 	.word	0x00000000
.L_5:


//--------------------- .nv.compat                --------------------------
	.section	.nv.compat,"",@"SHT_CUDA_COMPAT_INFO"
	.align	4
        /*0000*/ 	.byte	0x02, 0x09, 0x00, 0x00, 0x02, 0x02, 0x01, 0x00, 0x02, 0x05, 0x05, 0x00, 0x03, 0x07, 0x01, 0x01
        /*0010*/ 	.byte	0x02, 0x03, 0x00, 0x00, 0x02, 0x06, 0x01, 0x00, 0x04, 0x0b, 0x08, 0x00, 0x09, 0x00, 0x00, 0x00
        /*0020*/ 	.byte	0x00, 0x00, 0x00, 0x00


//--------------------- .nv.info._Z25attention_fwd_kernel_fp16PK6__halfS1_S1_PS_iiiiiS_ --------------------------
	.section	.nv.info._Z25attention_fwd_kernel_fp16PK6__halfS1_S1_PS_iiiiiS_,"",@"SHT_CUDA_INFO"
	.sectionflags	@""
	.align	4


	//----- nvinfo : EIATTR_CUDA_API_VERSION
	.align		4
        /*0000*/ 	.byte	0x04, 0x37
        /*0002*/ 	.short	(.L_7 - .L_6)
.L_6:
        /*0004*/ 	.word	0x00000082


	//----- nvinfo : EIATTR_KPARAM_INFO
	.align		4
.L_7:
        /*0008*/ 	.byte	0x04, 0x17
        /*000a*/ 	.short	(.L_9 - .L_8)
.L_8:
        /*000c*/ 	.word	0x00000000
        /*0010*/ 	.short	0x0009
        /*0012*/ 	.short	0x0034
        /*0014*/ 	.byte	0x00, 0xf0, 0x09, 0x00


	//----- nvinfo : EIATTR_KPARAM_INFO
	.align		4
.L_9:
        /*0018*/ 	.byte	0x04, 0x17
        /*001a*/ 	.short	(.L_11 - .L_10)
.L_10:
        /*001c*/ 	.word	0x00000000
        /*0020*/ 	.short	0x0008
        /*0022*/ 	.short	0x0030
        /*0024*/ 	.byte	0x00, 0xf0, 0x11, 0x00


	//----- nvinfo : EIATTR_KPARAM_INFO
	.align		4
.L_11:
        /*0028*/ 	.byte	0x04, 0x17
        /*002a*/ 	.short	(.L_13 - .L_12)
.L_12:
        /*002c*/ 	.word	0x00000000
        /*0030*/ 	.short	0x0007
        /*0032*/ 	.short	0x002c
        /*0034*/ 	.byte	0x00, 0xf0, 0x11, 0x00


	//----- nvinfo : EIATTR_KPARAM_INFO
	.align		4
.L_13:
        /*0038*/ 	.byte	0x04, 0x17
        /*003a*/ 	.short	(.L_15 - .L_14)
.L_14:
        /*003c*/ 	.word	0x00000000
        /*0040*/ 	.short	0x0006
        /*0042*/ 	.short	0x0028
        /*0044*/ 	.byte	0x00, 0xf0, 0x11, 0x00


	//----- nvinfo : EIATTR_KPARAM_INFO
	.align		4
.L_15:
        /*0048*/ 	.byte	0x04, 0x17
        /*004a*/ 	.short	(.L_17 - .L_16)
.L_16:
        /*004c*/ 	.word	0x00000000
        /*0050*/ 	.short	0x0005
        /*0052*/ 	.short	0x0024
        /*0054*/ 	.byte	0x00, 0xf0, 0x11, 0x00


	//----- nvinfo : EIATTR_KPARAM_INFO
	.align		4
.L_17:
        /*0058*/ 	.byte	0x04, 0x17
        /*005a*/ 	.short	(.L_19 - .L_18)
.L_18:
        /*005c*/ 	.word	0x00000000
        /*0060*/ 	.short	0x0004
        /*0062*/ 	.short	0x0020
        /*0064*/ 	.byte	0x00, 0xf0, 0x11, 0x00


	//----- nvinfo : EIATTR_KPARAM_INFO
	.align		4
.L_19:
        /*0068*/ 	.byte	0x04, 0x17
        /*006a*/ 	.short	(.L_21 - .L_20)
.L_20:
        /*006c*/ 	.word	0x00000000
        /*0070*/ 	.short	0x0003
        /*0072*/ 	.short	0x0018
        /*0074*/ 	.byte	0x00, 0xf5, 0x21, 0x00


	//----- nvinfo : EIATTR_KPARAM_INFO
	.align		4
.L_21:
        /*0078*/ 	.byte	0x04, 0x17
        /*007a*/ 	.short	(.L_23 - .L_22)
.L_22:
        /*007c*/ 	.word	0x00000000
        /*0080*/ 	.short	0x0002
        /*0082*/ 	.short	0x0010
        /*0084*/ 	.byte	0x00, 0xf5, 0x21, 0x00


	//----- nvinfo : EIATTR_KPARAM_INFO
	.align		4
.L_23:
        /*0088*/ 	.byte	0x04, 0x17
        /*008a*/ 	.short	(.L_25 - .L_24)
.L_24:
        /*008c*/ 	.word	0x00000000
        /*0090*/ 	.short	0x0001
        /*0092*/ 	.short	0x0008
        /*0094*/ 	.byte	0x00, 0xf5, 0x21, 0x00


	//----- nvinfo : EIATTR_KPARAM_INFO
	.align		4
.L_25:
        /*0098*/ 	.byte	0x04, 0x17
        /*009a*/ 	.short	(.L_27 - .L_26)
.L_26:
        /*009c*/ 	.word	0x00000000
        /*00a0*/ 	.short	0x0000
        /*00a2*/ 	.short	0x0000
        /*00a4*/ 	.byte	0x00, 0xf5, 0x21, 0x00


	//----- nvinfo : EIATTR_SPARSE_MMA_MASK
	.align		4
.L_27:
        /*00a8*/ 	.byte	0x03, 0x50
        /*00aa*/ 	.short	0x0000


	//----- nvinfo : EIATTR_MAXREG_COUNT
	.align		4
        /*00ac*/ 	.byte	0x03, 0x1b
        /*00ae*/ 	.short	0x00ff


	//----- nvinfo : EIATTR_NUM_BARRIERS
	.align		4
        /*00b0*/ 	.byte	0x02, 0x4c
        /*00b2*/ 	.byte	0x01
	.zero		1


	//----- nvinfo : EIATTR_MERCURY_ISA_VERSION
	.align		4
        /*00b4*/ 	.byte	0x03, 0x5f
        /*00b6*/ 	.short	0x0101


	//----- nvinfo : EIATTR_COOP_GROUP_MASK_REGIDS
	.align		4
        /*00b8*/ 	.byte	0x04, 0x29
        /*00ba*/ 	.short	(.L_29 - .L_28)


	//   ....[0]....
.L_28:
        /*00bc*/ 	.word	0xffffffff


	//   ....[1]....
        /*00c0*/ 	.word	0xffffffff


	//   ....[2]....
        /*00c4*/ 	.word	0xffffffff


	//   ....[3]....
        /*00c8*/ 	.word	0xffffffff


	//   ....[4]....
        /*00cc*/ 	.word	0xffffffff


	//   ....[5]....
        /*00d0*/ 	.word	0xffffffff


	//   ....[6]....
        /*00d4*/ 	.word	0xffffffff


	//   ....[7]....
        /*00d8*/ 	.word	0xffffffff


	//   ....[8]....
        /*00dc*/ 	.word	0xffffffff


	//   ....[9]....
        /*00e0*/ 	.word	0xffffffff


	//   ....[10]....
        /*00e4*/ 	.word	0xffffffff


	//   ....[11]....
        /*00e8*/ 	.word	0xffffffff


	//   ....[12]....
        /*00ec*/ 	.word	0xffffffff


	//   ....[13]....
        /*00f0*/ 	.word	0xffffffff


	//   ....[14]....
        /*00f4*/ 	.word	0xffffffff


	//   ....[15]....
        /*00f8*/ 	.word	0xffffffff


	//   ....[16]....
        /*00fc*/ 	.word	0xffffffff


	//   ....[17]....
        /*0100*/ 	.word	0xffffffff


	//   ....[18]....
        /*0104*/ 	.word	0xffffffff


	//   ....[19]....
        /*0108*/ 	.word	0xffffffff


	//   ....[20]....
        /*010c*/ 	.word	0x0500000d


	//   ....[21]....
        /*0110*/ 	.word	0x0500000d


	//   ....[22]....
        /*0114*/ 	.word	0x0500000d


	//   ....[23]....
        /*0118*/ 	.word	0x0500000d


	//   ....[24]....
        /*011c*/ 	.word	0x0500000d


	//   ....[25]....
        /*0120*/ 	.word	0x0500000d


	//   ....[26]....
        /*0124*/ 	.word	0x0500000d


	//   ....[27]....
        /*0128*/ 	.word	0x0500000d


	//   ....[28]....
        /*012c*/ 	.word	0x0500000d


	//   ....[29]....
        /*0130*/ 	.word	0x0500000d


	//----- nvinfo : EIATTR_COOP_GROUP_INSTR_OFFSETS
	.align		4
.L_29:
        /*0134*/ 	.byte	0x04, 0x28
        /*0136*/ 	.short	(.L_31 - .L_30)


	//   ....[0]....
.L_30:
        /*0138*/ 	.word	0x000017f0


	//   ....[1]....
        /*013c*/ 	.word	0x00001820


	//   ....[2]....
        /*0140*/ 	.word	0x00001850


	//   ....[3]....
        /*0144*/ 	.word	0x00001880


	//   ....[4]....
        /*0148*/ 	.word	0x000018b0


	//   ....[5]....
        /*014c*/ 	.word	0x000019b0


	//   ....[6]....
        /*0150*/ 	.word	0x000019e0


	//   ....[7]....
        /*0154*/ 	.word	0x00001a10


	//   ....[8]....
        /*0158*/ 	.word	0x00001a40


	//   ....[9]....
        /*015c*/ 	.word	0x00001a70


	//   ....[10]....
        /*0160*/ 	.word	0x00001ce0


	//   ....[11]....
        /*0164*/ 	.word	0x00001d00


	//   ....[12]....
        /*0168*/ 	.word	0x00001d20


	//   ....[13]....
        /*016c*/ 	.word	0x00001d40


	//   ....[14]....
        /*0170*/ 	.word	0x00001d60


	//   ....[15]....
        /*0174*/ 	.word	0x00001e60


	//   ....[16]....
        /*0178*/ 	.word	0x00001e90


	//   ....[17]....
        /*017c*/ 	.word	0x00001ec0


	//   ....[18]....
        /*0180*/ 	.word	0x00001ef0


	//   ....[19]....
        /*0184*/ 	.word	0x00001f20


	//   ....[20]....
        /*0188*/ 	.word	0x00003030


	//   ....[21]....
        /*018c*/ 	.word	0x000030b0


	//   ....[22]....
        /*0190*/ 	.word	0x00003130


	//   ....[23]....
        /*0194*/ 	.word	0x000031a0


	//   ....[24]....
        /*0198*/ 	.word	0x00003220


	//   ....[25]....
        /*019c*/ 	.word	0x000032b0


	//   ....[26]....
        /*01a0*/ 	.word	0x00003330


	//   ....[27]....
        /*01a4*/ 	.word	0x000033b0


	//   ....[28]....
        /*01a8*/ 	.word	0x00003430


	//   ....[29]....
        /*01ac*/ 	.word	0x000034b0


	//----- nvinfo : EIATTR_VRC_CTA_INIT_COUNT
	.align		4
.L_31:
        /*01b0*/ 	.byte	0x02, 0x4a
	.zero		1
	.zero		1


	//----- nvinfo : EIATTR_EXIT_INSTR_OFFSETS
	.align		4
        /*01b4*/ 	.byte	0x04, 0x1c
        /*01b6*/ 	.short	(.L_33 - .L_32)


	//   ....[0]....
.L_32:
        /*01b8*/ 	.word	0x00000070


	//   ....[1]....
        /*01bc*/ 	.word	0x000020c0


	//   ....[2]....
        /*01c0*/ 	.word	0x00002170


	//   ....[3]....
        /*01c4*/ 	.word	0x00002fd0


	//----- nvinfo : EIATTR_CRS_STACK_SIZE
	.align		4
.L_33:
        /*01c8*/ 	.byte	0x04, 0x1e
        /*01ca*/ 	.short	(.L_35 - .L_34)
.L_34:
        /*01cc*/ 	.word	0x00000000


	//----- nvinfo : EIATTR_CBANK_PARAM_SIZE
	.align		4
.L_35:
        /*01d0*/ 	.byte	0x03, 0x19
        /*01d2*/ 	.short	0x0036


	//----- nvinfo : EIATTR_PARAM_CBANK
	.align		4
        /*01d4*/ 	.byte	0x04, 0x0a
        /*01d6*/ 	.short	(.L_37 - .L_36)
	.align		4
.L_36:
        /*01d8*/ 	.word	index@(.nv.constant0._Z25attention_fwd_kernel_fp16PK6__halfS1_S1_PS_iiiiiS_)
        /*01dc*/ 	.short	0x0380
        /*01de*/ 	.short	0x0036


	//----- nvinfo : EIATTR_SW_WAR
	.align		4
.L_37:
        /*01e0*/ 	.byte	0x04, 0x36
        /*01e2*/ 	.short	(.L_39 - .L_38)
.L_38:
        /*01e4*/ 	.word	0x00000008
.L_39:


//--------------------- .nv.callgraph             --------------------------
	.section	.nv.callgraph,"",@"SHT_CUDA_CALLGRAPH"
	.align	4
	.sectionentsize	8
	.align		4
        /*0000*/ 	.word	0x00000000
	.align		4
        /*0004*/ 	.word	0xffffffff
	.align		4
        /*0008*/ 	.word	0x00000000
	.align		4
        /*000c*/ 	.word	0xfffffffe
	.align		4
        /*0010*/ 	.word	0x00000000
	.align		4
        /*0014*/ 	.word	0xfffffffd
	.align		4
        /*0018*/ 	.word	0x00000000
	.align		4
        /*001c*/ 	.word	0xfffffffc


//--------------------- .text._Z25attention_fwd_kernel_fp16PK6__halfS1_S1_PS_iiiiiS_ --------------------------
	.section	.text._Z25attention_fwd_kernel_fp16PK6__halfS1_S1_PS_iiiiiS_,"ax",@progbits
	.align	128
        .global         _Z25attention_fwd_kernel_fp16PK6__halfS1_S1_PS_iiiiiS_
        .type           _Z25attention_fwd_kernel_fp16PK6__halfS1_S1_PS_iiiiiS_,@function
        .size           _Z25attention_fwd_kernel_fp16PK6__halfS1_S1_PS_iiiiiS_,(.L_x_49 - _Z25attention_fwd_kernel_fp16PK6__halfS1_S1_PS_iiiiiS_)
        .other          _Z25attention_fwd_kernel_fp16PK6__halfS1_S1_PS_iiiiiS_,@"STO_CUDA_ENTRY STV_DEFAULT"
_Z25attention_fwd_kernel_fp16PK6__halfS1_S1_PS_iiiiiS_:
.text._Z25attention_fwd_kernel_fp16PK6__halfS1_S1_PS_iiiiiS_:
[----:B------:R-:W-:Y:S08]  /*0000*/  LDC R1, c[0x0][0x37c] ;  /* 0x0000df00ff017b82 */ /* 0x000ff00000000800 */
[----:B------:R-:W0:Y:S01]  /*0010*/  LDC.64 R2, c[0x0][0x3a0] ;  /* 0x0000e800ff027b82 */ /* 0x000e220000000a00 */
[----:B------:R-:W1:Y:S07]  /*0020*/  S2R R8, SR_CTAID.X ;  /* 0x0000000000087919 */ /* 0x000e6e0000002500 */
[----:B------:R-:W2:Y:S01]  /*0030*/  LDC R0, c[0x0][0x3a8] ;  /* 0x0000ea00ff007b82 */ /* 0x000ea20000000800 */
[----:B0-----:R-:W-:-:S04]  /*0040*/  IMAD R5, R3, R2, RZ ;  /* 0x0000000203057224 */ /* 0x001fc800078e02ff */
[----:B--2---:R-:W-:-:S05]  /*0050*/  IMAD R5, R5, R0, RZ ;  /* 0x0000000005057224 */ /* 0x004fca00078e02ff */
[----:B-1----:R-:W-:-:S13]  /*0060*/  ISETP.GE.AND P0, PT, R8, R5, PT ;  /* 0x000000050800720c */ /* 0x002fda0003f06270 */
[----:B------:R-:W-:Y:S05]  /*0070*/  @P0 EXIT ;  /* 0x000000000000094d */ /* 0x000fea0003800000 */
[-C--:B------:R-:W-:Y:S01]  /*0080*/  IABS R4, R0.reuse ;  /* 0x0000000000047213 */ /* 0x080fe20000000000 */
[C---:B------:R-:W-:Y:S01]  /*0090*/  IMAD R7, R3.reuse, R0, RZ ;  /* 0x0000000003077224 */ /* 0x040fe200078e02ff */
[----:B------:R-:W-:Y:S01]  /*00a0*/  IABS R2, R3 ;  /* 0x0000000300027213 */ /* 0x000fe20000000000 */
[----:B------:R-:W0:Y:S01]  /*00b0*/  LDCU UR5, c[0x0][0x3ac] ;  /* 0x00007580ff0577ac */ /* 0x000e220008000800 */
[----:B------:R-:W1:Y:S01]  /*00c0*/  I2F.RP R5, R4 ;  /* 0x0000000400057306 */ /* 0x000e620000209400 */
[----:B------:R-:W-:Y:S01]  /*00d0*/  IABS R6, R8 ;  /* 0x0000000800067213 */ /* 0x000fe20000000000 */
[----:B------:R-:W-:Y:S01]  /*00e0*/  BSSY.RECONVERGENT B0, `(.L_x_0) ;  /* 0x000016d000007945 */ /* 0x000fe20003800200 */
[----:B------:R-:W2:Y:S01]  /*00f0*/  LDCU UR4, c[0x0][0x3b0] ;  /* 0x00007600ff0477ac */ /* 0x000ea20008000800 */
[----:B------:R-:W-:Y:S01]  /*0100*/  ISETP.NE.AND P5, PT, R3, RZ, PT ;  /* 0x000000ff0300720c */ /* 0x000fe20003fa5270 */
[----:B------:R-:W3:Y:S03]  /*0110*/  LDCU.64 UR8, c[0x0][0x358] ;  /* 0x00006b00ff0877ac */ /* 0x000ee60008000a00 */
[----:B------:R-:W4:Y:S08]  /*0120*/  I2F.RP R14, R2 ;  /* 0x00000002000e7306 */ /* 0x000f300000209400 */
[----:B-1----:R-:W1:Y:S08]  /*0130*/  MUFU.RCP R5, R5 ;  /* 0x0000000500057308 */ /* 0x002e700000001000 */
[----:B----4-:R-:W4:Y:S01]  /*0140*/  MUFU.RCP R14, R14 ;  /* 0x0000000e000e7308 */ /* 0x010f220000001000 */
[----:B-1----:R-:W-:-:S07]  /*0150*/  IADD3 R10, PT, PT, R5, 0xffffffe, RZ ;  /* 0x0ffffffe050a7810 */ /* 0x002fce0007ffe0ff */
[----:B------:R1:W5:Y:S01]  /*0160*/  F2I.FTZ.U32.TRUNC.NTZ R11, R10 ;  /* 0x0000000a000b7305 */ /* 0x000362000021f000 */
[----:B----4-:R-:W-:Y:S01]  /*0170*/  IADD3 R5, PT, PT, R14, 0xffffffe, RZ ;  /* 0x0ffffffe0e057810 */ /* 0x010fe20007ffe0ff */
[----:B-1----:R-:W-:-:S06]  /*0180*/  HFMA2 R10, -RZ, RZ, 0, 0 ;  /* 0x00000000ff0a7431 */ /* 0x002fcc00000001ff */
[----:B------:R-:W-:Y:S01]  /*0190*/  F2I.FTZ.U32.TRUNC.NTZ R5, R5 ;  /* 0x0000000500057305 */ /* 0x000fe2000021f000 */
[----:B-----5:R-:W-:-:S05]  /*01a0*/  IADD3 R9, PT, PT, RZ, -R11, RZ ;  /* 0x8000000bff097210 */ /* 0x020fca0007ffe0ff */
[----:B------:R-:W-:-:S04]  /*01b0*/  IMAD R9, R9, R4, RZ ;  /* 0x0000000409097224 */ /* 0x000fc800078e02ff */
[----:B------:R-:W-:Y:S01]  /*01c0*/  IMAD.HI.U32 R12, R11, R9, R10 ;  /* 0x000000090b0c7227 */ /* 0x000fe200078e000a */
[----:B------:R-:W-:Y:S02]  /*01d0*/  MOV R9, R6 ;  /* 0x0000000600097202 */ /* 0x000fe40000000f00 */
[----:B------:R-:W-:-:S03]  /*01e0*/  IABS R6, R7 ;  /* 0x0000000700067213 */ /* 0x000fc60000000000 */
[----:B------:R-:W-:Y:S02]  /*01f0*/  IMAD.HI.U32 R13, R12, R9, RZ ;  /* 0x000000090c0d7227 */ /* 0x000fe400078e00ff */
[----:B------:R-:W1:Y:S03]  /*0200*/  I2F.RP R12, R6 ;  /* 0x00000006000c7306 */ /* 0x000e660000209400 */
[----:B------:R-:W-:-:S05]  /*0210*/  IADD3 R11, PT, PT, -R13, RZ, RZ ;  /* 0x000000ff0d0b7210 */ /* 0x000fca0007ffe1ff */
[----:B------:R-:W-:-:S05]  /*0220*/  IMAD R11, R4, R11, R9 ;  /* 0x0000000b040b7224 */ /* 0x000fca00078e0209 */
[----:B------:R-:W-:Y:S01]  /*0230*/  ISETP.GT.U32.AND P1, PT, R4, R11, PT ;  /* 0x0000000b0400720c */ /* 0x000fe20003f24070 */
[----:B-1----:R-:W1:-:S12]  /*0240*/  MUFU.RCP R12, R12 ;  /* 0x0000000c000c7308 */ /* 0x002e580000001000 */
[-C--:B------:R-:W-:Y:S02]  /*0250*/  @!P1 IADD3 R11, PT, PT, R11, -R4.reuse, RZ ;  /* 0x800000040b0b9210 */ /* 0x080fe40007ffe0ff */
[----:B------:R-:W-:Y:S02]  /*0260*/  @!P1 IADD3 R13, PT, PT, R13, 0x1, RZ ;  /* 0x000000010d0d9810 */ /* 0x000fe40007ffe0ff */
[----:B------:R-:W-:Y:S02]  /*0270*/  ISETP.GE.U32.AND P0, PT, R11, R4, PT ;  /* 0x000000040b00720c */ /* 0x000fe40003f06070 */
[----:B------:R-:W-:Y:S02]  /*0280*/  LOP3.LUT R4, R8, R0, RZ, 0x3c, !PT ;  /* 0x0000000008047212 */ /* 0x000fe400078e3cff */
[----:B------:R-:W-:Y:S02]  /*0290*/  ISETP.NE.AND P1, PT, R0, RZ, PT ;  /* 0x000000ff0000720c */ /* 0x000fe40003f25270 */
[----:B------:R-:W-:-:S02]  /*02a0*/  ISETP.GE.AND P2, PT, R4, RZ, PT ;  /* 0x000000ff0400720c */ /* 0x000fc40003f46270 */
[----:B-1----:R-:W-:Y:S02]  /*02b0*/  IADD3 R10, PT, PT, R12, 0xffffffe, RZ ;  /* 0x0ffffffe0c0a7810 */ /* 0x002fe40007ffe0ff */
[----:B------:R-:W-:Y:S02]  /*02c0*/  IADD3 R4, PT, PT, RZ, -R5, RZ ;  /* 0x80000005ff047210 */ /* 0x000fe40007ffe0ff */
[----:B------:R1:W4:Y:S01]  /*02d0*/  F2I.FTZ.U32.TRUNC.NTZ R11, R10 ;  /* 0x0000000a000b7305 */ /* 0x000322000021f000 */
[----:B------:R-:W-:-:S04]  /*02e0*/  @P0 IADD3 R13, PT, PT, R13, 0x1, RZ ;  /* 0x000000010d0d0810 */ /* 0x000fc80007ffe0ff */
[----:B------:R-:W-:Y:S02]  /*02f0*/  MOV R12, R13 ;  /* 0x0000000d000c7202 */ /* 0x000fe40000000f00 */
[----:B------:R-:W-:Y:S01]  /*0300*/  MOV R13, R4 ;  /* 0x00000004000d7202 */ /* 0x000fe20000000f00 */
[----:B------:R-:W-:Y:S01]  /*0310*/  HFMA2 R4, -RZ, RZ, 0, 0 ;  /* 0x00000000ff047431 */ /* 0x000fe200000001ff */
[----:B------:R-:W-:Y:S02]  /*0320*/  @!P2 IADD3 R12, PT, PT, -R12, RZ, RZ ;  /* 0x000000ff0c0ca210 */ /* 0x000fe40007ffe1ff */
[----:B------:R-:W-:Y:S01]  /*0330*/  @!P1 LOP3.LUT R12, RZ, R0, RZ, 0x33, !PT ;  /* 0x00000000ff0c9212 */ /* 0x000fe200078e33ff */
[----:B------:R-:W-:Y:S01]  /*0340*/  IMAD R13, R13, R2, RZ ;  /* 0x000000020d0d7224 */ /* 0x000fe200078e02ff */
[----:B------:R-:W-:Y:S02]  /*0350*/  IABS R0, R7 ;  /* 0x0000000700007213 */ /* 0x000fe40000000000 */
[----:B-1----:R-:W-:-:S02]  /*0360*/  IABS R10, R12 ;  /* 0x0000000c000a7213 */ /* 0x002fc40000000000 */
[----:B----4-:R-:W-:Y:S01]  /*0370*/  IADD3 R15, PT, PT, RZ, -R11, RZ ;  /* 0x8000000bff0f7210 */ /* 0x010fe20007ffe0ff */
[----:B------:R-:W-:Y:S01]  /*0380*/  IMAD.HI.U32 R4, R5, R13, R4 ;  /* 0x0000000d05047227 */ /* 0x000fe200078e0004 */
[----:B------:R-:W-:-:S03]  /*0390*/  MOV R13, R10 ;  /* 0x0000000a000d7202 */ /* 0x000fc60000000f00 */
[----:B------:R-:W-:Y:S01]  /*03a0*/  HFMA2 R10, -RZ, RZ, 0, 0 ;  /* 0x00000000ff0a7431 */ /* 0x000fe200000001ff */
[----:B------:R-:W-:Y:S01]  /*03b0*/  IADD3 R0, PT, PT, RZ, -R0, RZ ;  /* 0x80000000ff007210 */ /* 0x000fe20007ffe0ff */
[----:B------:R-:W-:Y:S01]  /*03c0*/  IMAD R5, R15, R6, RZ ;  /* 0x000000060f057224 */ /* 0x000fe200078e02ff */
[----:B------:R-:W-:Y:S01]  /*03d0*/  ISETP.GE.AND P3, PT, R12, RZ, PT ;  /* 0x000000ff0c00720c */ /* 0x000fe20003f66270 */
[----:B------:R-:W-:-:S05]  /*03e0*/  IMAD.HI.U32 R4, R4, R13, RZ ;  /* 0x0000000d04047227 */ /* 0x000fca00078e00ff */
[----:B------:R-:W-:Y:S01]  /*03f0*/  IADD3 R4, PT, PT, -R4, RZ, RZ ;  /* 0x000000ff04047210 */ /* 0x000fe20007ffe1ff */
[----:B------:R-:W-:-:S04]  /*0400*/  IMAD.HI.U32 R10, R11, R5, R10 ;  /* 0x000000050b0a7227 */ /* 0x000fc800078e000a */
[----:B------:R-:W-:Y:S01]  /*0410*/  IMAD R5, R2, R4, R13 ;  /* 0x0000000402057224 */ /* 0x000fe200078e020d */
[----:B------:R-:W-:Y:S01]  /*0420*/  LOP3.LUT R4, R8, R7, RZ, 0x3c, !PT ;  /* 0x0000000708047212 */ /* 0x000fe200078e3cff */
[----:B------:R-:W-:-:S03]  /*0430*/  IMAD.HI.U32 R10, R10, R9, RZ ;  /* 0x000000090a0a7227 */ /* 0x000fc600078e00ff */
[----:B------:R-:W-:Y:S01]  /*0440*/  ISETP.GT.U32.AND P0, PT, R2, R5, PT ;  /* 0x000000050200720c */ /* 0x000fe20003f04070 */
[----:B------:R-:W-:Y:S01]  /*0450*/  IMAD R9, R10, R0, R9 ;  /* 0x000000000a097224 */ /* 0x000fe200078e0209 */
[----:B------:R-:W-:Y:S01]  /*0460*/  ISETP.GE.AND P2, PT, R4, RZ, PT ;  /* 0x000000ff0400720c */ /* 0x000fe20003f46270 */
[----:B------:R-:W1:Y:S01]  /*0470*/  S2R R0, SR_TID.X ;  /* 0x0000000000007919 */ /* 0x000e620000002100 */
[----:B------:R-:W-:Y:S02]  /*0480*/  HFMA2 R4, -RZ, RZ, 0, -INF ;  /* 0x0000fc00ff047431 */ /* 0x000fe400000001ff */
[----:B------:R-:W-:-:S07]  /*0490*/  ISETP.GT.U32.AND P4, PT, R6, R9, PT ;  /* 0x000000090600720c */ /* 0x000fce0003f84070 */
[----:B------:R-:W-:-:S04]  /*04a0*/  @!P0 IADD3 R5, PT, PT, R5, -R2, RZ ;  /* 0x8000000205058210 */ /* 0x000fc80007ffe0ff */
[----:B------:R-:W-:Y:S02]  /*04b0*/  ISETP.GT.U32.AND P1, PT, R2, R5, PT ;  /* 0x000000050200720c */ /* 0x000fe40003f24070 */
[-C--:B------:R-:W-:Y:S02]  /*04c0*/  @!P4 IADD3 R9, PT, PT, R9, -R6.reuse, RZ ;  /* 0x800000060909c210 */ /* 0x080fe40007ffe0ff */
[----:B------:R-:W-:Y:S02]  /*04d0*/  @!P4 IADD3 R10, PT, PT, R10, 0x1, RZ ;  /* 0x000000010a0ac810 */ /* 0x000fe40007ffe0ff */
[----:B------:R-:W-:Y:S02]  /*04e0*/  ISETP.GE.U32.AND P0, PT, R9, R6, PT ;  /* 0x000000060900720c */ /* 0x000fe40003f06070 */
[----:B------:R-:W-:Y:S02]  /*04f0*/  ISETP.NE.AND P4, PT, R7, RZ, PT ;  /* 0x000000ff0700720c */ /* 0x000fe40003f85270 */
[----:B0-----:R-:W-:-:S02]  /*0500*/  MOV R9, UR5 ;  /* 0x0000000500097c02 */ /* 0x001fc40008000f00 */
[----:B------:R-:W-:Y:S02]  /*0510*/  MOV R6, 0xfc00 ;  /* 0x0000fc0000067802 */ /* 0x000fe40000000f00 */
[----:B------:R-:W-:-:S04]  /*0520*/  @!P1 IADD3 R5, PT, PT, R5, -R2, RZ ;  /* 0x8000000205059210 */ /* 0x000fc80007ffe0ff */
[----:B------:R-:W-:Y:S02]  /*0530*/  @!P3 IADD3 R5, PT, PT, -R5, RZ, RZ ;  /* 0x000000ff0505b210 */ /* 0x000fe40007ffe1ff */
[----:B------:R-:W-:Y:S02]  /*0540*/  @P0 IADD3 R10, PT, PT, R10, 0x1, RZ ;  /* 0x000000010a0a0810 */ /* 0x000fe40007ffe0ff */
[----:B-1----:R-:W-:Y:S02]  /*0550*/  ISETP.GE.AND P0, PT, R0, R9, PT ;  /* 0x000000090000720c */ /* 0x002fe40003f06270 */
[----:B------:R-:W-:Y:S02]  /*0560*/  @!P2 IADD3 R10, PT, PT, -R10, RZ, RZ ;  /* 0x000000ff0a0aa210 */ /* 0x000fe40007ffe1ff */
[----:B------:R-:W-:Y:S02]  /*0570*/  @!P4 LOP3.LUT R10, RZ, R7, RZ, 0x33, !PT ;  /* 0x00000007ff0ac212 */ /* 0x000fe400078e33ff */
[----:B------:R-:W-:-:S02]  /*0580*/  @!P5 LOP3.LUT R5, RZ, R3, RZ, 0x33, !PT ;  /* 0x00000003ff05d212 */ /* 0x000fc400078e33ff */
[----:B--2---:R-:W-:-:S03]  /*0590*/  MOV R7, UR4 ;  /* 0x0000000400077c02 */ /* 0x004fc60008000f00 */
[----:B------:R-:W-:Y:S02]  /*05a0*/  IMAD R3, R10, R3, R5 ;  /* 0x000000030a037224 */ /* 0x000fe400078e0205 */
[----:B------:R-:W-:Y:S02]  /*05b0*/  IMAD R2, R7, R9, RZ ;  /* 0x0000000907027224 */ /* 0x000fe400078e02ff */
[----:B------:R-:W-:Y:S02]  /*05c0*/  IMAD R5, R8, R7, RZ ;  /* 0x0000000708057224 */ /* 0x000fe400078e02ff */
[----:B------:R-:W-:Y:S01]  /*05d0*/  IMAD R3, R3, R2, RZ ;  /* 0x0000000203037224 */ /* 0x000fe200078e02ff */
[----:B---3--:R-:W-:Y:S06]  /*05e0*/  @P0 BRA `(.L_x_1) ;  /* 0x0000001000700947 */ /* 0x008fec0003800000 */
[----:B------:R-:W0:Y:S01]  /*05f0*/  LDC R2, c[0x0][0x360] ;  /* 0x0000d800ff027b82 */ /* 0x000e220000000800 */
[----:B------:R-:W-:-:S04]  /*0600*/  LOP3.LUT R4, R7, 0x1, RZ, 0xc0, !PT ;  /* 0x0000000107047812 */ /* 0x000fc800078ec0ff */
[----:B------:R-:W-:-:S13]  /*0610*/  ISETP.NE.U32.AND P0, PT, R4, 0x1, PT ;  /* 0x000000010400780c */ /* 0x000fda0003f05070 */
[----:B------:R-:W-:Y:S05]  /*0620*/  @!P0 BRA `(.L_x_2) ;  /* 0x00000008002c8947 */ /* 0x000fea0003800000 */
[----:B------:R-:W-:-:S13]  /*0630*/  ISETP.GT.AND P0, PT, R7, RZ, PT ;  /* 0x000000ff0700720c */ /* 0x000fda0003f04270 */
[----:B------:R-:W-:Y:S05]  /*0640*/  @P0 BRA `(.L_x_3) ;  /* 0x00000000003c0947 */ /* 0x000fea0003800000 */
[----:B------:R-:W1:Y:S01]  /*0650*/  S2R R11, SR_CgaCtaId ;  /* 0x00000000000b7919 */ /* 0x000e620000008800 */
[----:B------:R-:W2:Y:S01]  /*0660*/  LDCU.U16 UR4, c[0x0][0x3b4] ;  /* 0x00007680ff0477ac */ /* 0x000ea20008000400 */
[----:B------:R-:W-:Y:S02]  /*0670*/  MOV R4, 0x400 ;  /* 0x0000040000047802 */ /* 0x000fe40000000f00 */
[----:B------:R-:W-:Y:S02]  /*0680*/  MOV R8, 0xfc00 ;  /* 0x0000fc0000087802 */ /* 0x000fe40000000f00 */
[----:B-1----:R-:W-:Y:S02]  /*0690*/  LEA R10, R11, R4, 0x18 ;  /* 0x000000040b0a7211 */ /* 0x002fe400078ec0ff */
[----:B------:R-:W-:Y:S01]  /*06a0*/  PRMT R4, R8, 0x7610, R4 ;  /* 0x0000761008047816 */ /* 0x000fe20000000004 */
[----:B--2---:R-:W-:Y:S01]  /*06b0*/  HMUL2 R8, RZ.H0_H0, UR4.H0_H0 ;  /* 0x20000004ff087c32 */ /* 0x004fe20008000800 */
[----:B------:R-:W-:-:S07]  /*06c0*/  MOV R11, R0 ;  /* 0x00000000000b7202 */ /* 0x000fce0000000f00 */
.L_x_4:
[----:B------:R-:W-:Y:S02]  /*06d0*/  LEA R12, R11, R10, 0x1 ;  /* 0x0000000a0b0c7211 */ /* 0x000fe400078e08ff */
[----:B0-----:R-:W-:Y:S02]  /*06e0*/  IADD3 R11, PT, PT, R2, R11, RZ ;  /* 0x0000000b020b7210 */ /* 0x001fe40007ffe0ff */
[----:B------:R-:W-:Y:S01]  /*06f0*/  HMNMX2 R4, R4.H0_H0, R8.H0_H0, !PT ;  /* 0x2000000804047240 */ /* 0x000fe20007800800 */
[----:B------:R1:W-:Y:S01]  /*0700*/  STS.U16 [R12], R8 ;  /* 0x000000080c007388 */ /* 0x0003e20000000400 */
[----:B------:R-:W-:-:S13]  /*0710*/  ISETP.GE.AND P0, PT, R11, R9, PT ;  /* 0x000000090b00720c */ /* 0x000fda0003f06270 */
[----:B-1----:R-:W-:Y:S05]  /*0720*/  @!P0 BRA `(.L_x_4) ;  /* 0xfffffffc00e88947 */ /* 0x002fea000383ffff */
[----:B------:R-:W-:Y:S05]  /*0730*/  BRA `(.L_x_1) ;  /* 0x00000010001c7947 */ /* 0x000fea0003800000 */
.L_x_3:
[----:B------:R-:W-:Y:S02]  /*0740*/  IADD3 R12, PT, PT, R7, -0x1, RZ ;  /* 0xffffffff070c7810 */ /* 0x000fe40007ffe0ff */
[----:B------:R-:W-:Y:S02]  /*0750*/  MOV R14, R0 ;  /* 0x00000000000e7202 */ /* 0x000fe40000000f00 */
[----:B------:R-:W-:-:S04]  /*0760*/  LEA.HI R4, R12, 0x1, RZ, 0x1f ;  /* 0x000000010c047811 */ /* 0x000fc800078ff8ff */
[----:B------:R-:W-:Y:S01]  /*0770*/  LOP3.LUT P0, RZ, R4, 0x3, RZ, 0xc0, !PT ;  /* 0x0000000304ff7812 */ /* 0x000fe2000780c0ff */
[----:B------:R-:W-:-:S12]  /*0780*/  HFMA2 R4, -RZ, RZ, 0, -INF ;  /* 0x0000fc00ff047431 */ /* 0x000fd800000001ff */
.L_x_8:
[----:B------:R-:W1:Y:S01]  /*0790*/  LDCU UR4, c[0x0][0x3b0] ;  /* 0x00007600ff0477ac */ /* 0x000e620008000800 */
[----:B------:R-:W-:Y:S02]  /*07a0*/  ISETP.GE.U32.AND P1, PT, R12, 0x6, PT ;  /* 0x000000060c00780c */ /* 0x000fe40003f26070 */
[----:B------:R-:W-:Y:S02]  /*07b0*/  MOV R13, RZ ;  /* 0x000000ff000d7202 */ /* 0x000fe40000000f00 */
[----:B------:R-:W-:Y:S02]  /*07c0*/  MOV R16, RZ ;  /* 0x000000ff00107202 */ /* 0x000fe40000000f00 */
[----:B-1----:R-:W-:-:S05]  /*07d0*/  MOV R7, UR4 ;  /* 0x0000000400077c02 */ /* 0x002fca0008000f00 */
[----:B------:R-:W-:Y:S02]  /*07e0*/  IMAD R15, R14, R7, R3 ;  /* 0x000000070e0f7224 */ /* 0x000fe400078e0203 */
[----:B------:R-:W-:Y:S05]  /*07f0*/  @!P1 BRA `(.L_x_5) ;  /* 0x0000000000cc9947 */ /* 0x000fea0003800000 */
[----:B------:R-:W-:Y:S01]  /*0800*/  LEA.HI R17, R12, 0x1, RZ, 0x1f ;  /* 0x000000010c117811 */ /* 0x000fe200078ff8ff */
[----:B------:R-:W-:Y:S01]  /*0810*/  HFMA2 R13, -RZ, RZ, 0, 0 ;  /* 0x00000000ff0d7431 */ /* 0x000fe200000001ff */
[----:B------:R-:W-:Y:S01]  /*0820*/  MOV R16, RZ ;  /* 0x000000ff00107202 */ /* 0x000fe20000000f00 */
[----:B------:R-:W-:Y:S01]  /*0830*/  HFMA2 R18, -RZ, RZ, 0, 0 ;  /* 0x00000000ff127431 */ /* 0x000fe200000001ff */
[----:B------:R-:W-:-:S07]  /*0840*/  LOP3.LUT R17, R17, 0x7ffffffc, RZ, 0xc0, !PT ;  /* 0x7ffffffc11117812 */ /* 0x000fce00078ec0ff */
.L_x_6:
[----:B------:R-:W1:Y:S01]  /*0850*/  LDC.64 R10, c[0x0][0x380] ;  /* 0x0000e000ff0a7b82 */ /* 0x000e620000000a00 */
[-C--:B------:R-:W-:Y:S02]  /*0860*/  IADD3 R19, PT, PT, R5, R16.reuse, RZ ;  /* 0x0000001005137210 */ /* 0x080fe40007ffe0ff */
[----:B------:R-:W-:-:S05]  /*0870*/  IADD3 R21, PT, PT, R15, R16, RZ ;  /* 0x000000100f157210 */ /* 0x000fca0007ffe0ff */
[----:B------:R-:W2:Y:S01]  /*0880*/  LDC.64 R8, c[0x0][0x388] ;  /* 0x0000e200ff087b82 */ /* 0x000ea20000000a00 */
[----:B-1----:R-:W-:-:S05]  /*0890*/  IMAD.WIDE.U32 R10, R19, 0x2, R10 ;  /* 0x00000002130a7825 */ /* 0x002fca00078e000a */
[----:B------:R-:W3:Y:S01]  /*08a0*/  LDG.E.CONSTANT R25, desc[UR8][R10.64] ;  /* 0x000000080a197981 */ /* 0x000ee2000c1e9900 */
[----:B--2---:R-:W-:-:S03]  /*08b0*/  IMAD.WIDE R8, R21, 0x2, R8 ;  /* 0x0000000215087825 */ /* 0x004fc600078e0208 */
[----:B------:R-:W2:Y:S04]  /*08c0*/  LDG.E.CONSTANT R22, desc[UR8][R10.64+0x4] ;  /* 0x000004080a167981 */ /* 0x000ea8000c1e9900 */
[----:B------:R-:W4:Y:S04]  /*08d0*/  LDG.E.CONSTANT R26, desc[UR8][R8.64] ;  /* 0x00000008081a7981 */ /* 0x000f28000c1e9900 */
[----:B------:R-:W5:Y:S04]  /*08e0*/  LDG.E.CONSTANT R21, desc[UR8][R8.64+0x4] ;  /* 0x0000040808157981 */ /* 0x000f68000c1e9900 */
[----:B------:R-:W2:Y:S04]  /*08f0*/  LDG.E.CONSTANT R19, desc[UR8][R10.64+0x8] ;  /* 0x000008080a137981 */ /* 0x000ea8000c1e9900 */
[----:B------:R-:W2:Y:S04]  /*0900*/  LDG.E.CONSTANT R20, desc[UR8][R8.64+0x8] ;  /* 0x0000080808147981 */ /* 0x000ea8000c1e9900 */
[----:B------:R-:W2:Y:S04]  /*0910*/  LDG.E.CONSTANT R23, desc[UR8][R10.64+0xc] ;  /* 0x00000c080a177981 */ /* 0x000ea8000c1e9900 */
[----:B------:R1:W2:Y:S01]  /*0920*/  LDG.E.CONSTANT R24, desc[UR8][R8.64+0xc] ;  /* 0x00000c0808187981 */ /* 0x0002a2000c1e9900 */
[----:B------:R-:W-:-:S04]  /*0930*/  IADD3 R18, PT, PT, R18, 0x4, RZ ;  /* 0x0000000412127810 */ /* 0x000fc80007ffe0ff */
[----:B------:R-:W-:Y:S02]  /*0940*/  ISETP.NE.AND P1, PT, R18, R17, PT ;  /* 0x000000111200720c */ /* 0x000fe40003f25270 */
[----:B------:R-:W-:Y:S01]  /*0950*/  IADD3 R16, PT, PT, R16, 0x8, RZ ;  /* 0x0000000810107810 */ /* 0x000fe20007ffe0ff */
[--C-:B---3--:R-:W-:Y:S02]  /*0960*/  HADD2.F32 R27, -RZ, R25.reuse.H1_H1 ;  /* 0x30000019ff1b7230 */ /* 0x108fe40000004100 */
[----:B----4-:R-:W-:Y:S02]  /*0970*/  HADD2.F32 R28, -RZ, R26.H1_H1 ;  /* 0x3000001aff1c7230 */ /* 0x010fe40000004100 */
[----:B------:R-:W-:Y:S02]  /*0980*/  HADD2.F32 R25, -RZ, R25.H0_H0 ;  /* 0x20000019ff197230 */ /* 0x000fe40000004100 */
[----:B-----5:R-:W-:Y:S02]  /*0990*/  HADD2.F32 R29, -RZ, R21.H1_H1 ;  /* 0x30000015ff1d7230 */ /* 0x020fe40000004100 */
[----:B------:R-:W-:Y:S01]  /*09a0*/  FMUL R28, R27, R28 ;  /* 0x0000001c1b1c7220 */ /* 0x000fe20000400000 */
[----:B--2---:R-:W-:-:S02]  /*09b0*/  HADD2.F32 R27, -RZ, R22.H1_H1 ;  /* 0x30000016ff1b7230 */ /* 0x004fc40000004100 */
[----:B------:R-:W-:Y:S02]  /*09c0*/  HADD2.F32 R26, -RZ, R26.H0_H0 ;  /* 0x2000001aff1a7230 */ /* 0x000fe40000004100 */
[----:B------:R-:W-:Y:S02]  /*09d0*/  HADD2.F32 R22, -RZ, R22.H0_H0 ;  /* 0x20000016ff167230 */ /* 0x000fe40000004100 */
[----:B------:R-:W-:Y:S01]  /*09e0*/  FMUL R27, R27, R29 ;  /* 0x0000001d1b1b7220 */ /* 0x000fe20000400000 */
[----:B------:R-:W-:Y:S02]  /*09f0*/  HADD2.F32 R21, -RZ, R21.H0_H0 ;  /* 0x20000015ff157230 */ /* 0x000fe40000004100 */
[--C-:B-1----:R-:W-:Y:S02]  /*0a00*/  HADD2.F32 R9, -RZ, R19.reuse.H1_H1 ;  /* 0x30000013ff097230 */ /* 0x102fe40000004100 */
[----:B------:R-:W-:Y:S02]  /*0a10*/  HADD2.F32 R10, -RZ, R20.H1_H1 ;  /* 0x30000014ff0a7230 */ /* 0x000fe40000004100 */
[----:B------:R-:W-:Y:S01]  /*0a20*/  FFMA R26, R25, R26, R28 ;  /* 0x0000001a191a7223 */ /* 0x000fe2000000001c */
[----:B------:R-:W-:Y:S01]  /*0a30*/  FFMA R21, R22, R21, R27 ;  /* 0x0000001516157223 */ /* 0x000fe2000000001b */
[----:B------:R-:W-:-:S02]  /*0a40*/  HADD2.F32 R19, -RZ, R19.H0_H0 ;  /* 0x20000013ff137230 */ /* 0x000fc40000004100 */
[----:B------:R-:W-:Y:S01]  /*0a50*/  FMUL R10, R9, R10 ;  /* 0x0000000a090a7220 */ /* 0x000fe20000400000 */
[--C-:B------:R-:W-:Y:S02]  /*0a60*/  HADD2.F32 R9, -RZ, R23.reuse.H1_H1 ;  /* 0x30000017ff097230 */ /* 0x100fe40000004100 */
[----:B------:R-:W-:Y:S01]  /*0a70*/  FADD R8, R26, R13 ;  /* 0x0000000d1a087221 */ /* 0x000fe20000000000 */
[----:B------:R-:W-:Y:S02]  /*0a80*/  HADD2.F32 R22, -RZ, R24.H1_H1 ;  /* 0x30000018ff167230 */ /* 0x000fe40000004100 */
[----:B------:R-:W-:Y:S02]  /*0a90*/  HADD2.F32 R20, -RZ, R20.H0_H0 ;  /* 0x20000014ff147230 */ /* 0x000fe40000004100 */
[----:B------:R-:W-:Y:S01]  /*0aa0*/  FADD R8, R8, R21 ;  /* 0x0000001508087221 */ /* 0x000fe20000000000 */
[----:B------:R-:W-:Y:S02]  /*0ab0*/  HADD2.F32 R23, -RZ, R23.H0_H0 ;  /* 0x20000017ff177230 */ /* 0x000fe40000004100 */
[----:B------:R-:W-:Y:S01]  /*0ac0*/  FMUL R22, R9, R22 ;  /* 0x0000001609167220 */ /* 0x000fe20000400000 */
[----:B------:R-:W-:-:S02]  /*0ad0*/  HADD2.F32 R24, -RZ, R24.H0_H0 ;  /* 0x20000018ff187230 */ /* 0x000fc40000004100 */
[----:B------:R-:W-:-:S03]  /*0ae0*/  FFMA R19, R19, R20, R10 ;  /* 0x0000001413137223 */ /* 0x000fc6000000000a */
[----:B------:R-:W-:Y:S01]  /*0af0*/  FFMA R23, R23, R24, R22 ;  /* 0x0000001817177223 */ /* 0x000fe20000000016 */
[----:B------:R-:W-:-:S04]  /*0b00*/  FADD R8, R8, R19 ;  /* 0x0000001308087221 */ /* 0x000fc80000000000 */
[----:B------:R-:W-:Y:S01]  /*0b10*/  FADD R13, R8, R23 ;  /* 0x00000017080d7221 */ /* 0x000fe20000000000 */
[----:B------:R-:W-:Y:S06]  /*0b20*/  @P1 BRA `(.L_x_6) ;  /* 0xfffffffc00481947 */ /* 0x000fec000383ffff */
.L_x_5:
[----:B------:R-:W-:Y:S05]  /*0b30*/  @!P0 BRA `(.L_x_7) ;  /* 0x0000000000ac8947 */ /* 0x000fea0003800000 */
[----:B------:R-:W1:Y:S01]  /*0b40*/  LDC.64 R10, c[0x0][0x380] ;  /* 0x0000e000ff0a7b82 */ /* 0x000e620000000a00 */
[-C--:B------:R-:W-:Y:S02]  /*0b50*/  IADD3 R17, PT, PT, R5, R16.reuse, RZ ;  /* 0x0000001005117210 */ /* 0x080fe40007ffe0ff */
[----:B------:R-:W-:-:S05]  /*0b60*/  IADD3 R15, PT, PT, R15, R16, RZ ;  /* 0x000000100f0f7210 */ /* 0x000fca0007ffe0ff */
[----:B------:R-:W2:Y:S01]  /*0b70*/  LDC.64 R8, c[0x0][0x388] ;  /* 0x0000e200ff087b82 */ /* 0x000ea20000000a00 */
[----:B-1----:R-:W-:-:S06]  /*0b80*/  IMAD.WIDE.U32 R10, R17, 0x2, R10 ;  /* 0x00000002110a7825 */ /* 0x002fcc00078e000a */
[----:B------:R-:W3:Y:S01]  /*0b90*/  LDG.E.CONSTANT R10, desc[UR8][R10.64] ;  /* 0x000000080a0a7981 */ /* 0x000ee2000c1e9900 */
[----:B--2---:R-:W-:-:S05]  /*0ba0*/  IMAD.WIDE R8, R15, 0x2, R8 ;  /* 0x000000020f087825 */ /* 0x004fca00078e0208 */
[----:B------:R-:W2:Y:S01]  /*0bb0*/  LDG.E.CONSTANT R17, desc[UR8][R8.64] ;  /* 0x0000000808117981 */ /* 0x000ea2000c1e9900 */
[----:B------:R-:W-:-:S04]  /*0bc0*/  LEA.HI R15, R12, 0x1, RZ, 0x1f ;  /* 0x000000010c0f7811 */ /* 0x000fc800078ff8ff */
[----:B------:R-:W-:-:S04]  /*0bd0*/  LOP3.LUT R15, R15, 0x3, RZ, 0xc0, !PT ;  /* 0x000000030f0f7812 */ /* 0x000fc800078ec0ff */
[----:B------:R-:W-:Y:S01]  /*0be0*/  ISETP.NE.AND P1, PT, R15, 0x1, PT ;  /* 0x000000010f00780c */ /* 0x000fe20003f25270 */
[--C-:B---3--:R-:W-:Y:S02]  /*0bf0*/  HADD2.F32 R19, -RZ, R10.reuse.H1_H1 ;  /* 0x3000000aff137230 */ /* 0x108fe40000004100 */
[----:B------:R-:W-:Y:S02]  /*0c00*/  HADD2.F32 R18, -RZ, R10.H0_H0 ;  /* 0x2000000aff127230 */ /* 0x000fe40000004100 */
[--C-:B--2---:R-:W-:Y:S02]  /*0c10*/  HADD2.F32 R20, -RZ, R17.reuse.H1_H1 ;  /* 0x30000011ff147230 */ /* 0x104fe40000004100 */
[----:B------:R-:W-:-:S03]  /*0c20*/  HADD2.F32 R17, -RZ, R17.H0_H0 ;  /* 0x20000011ff117230 */ /* 0x000fc60000004100 */
[----:B------:R-:W-:-:S04]  /*0c30*/  FMUL R19, R19, R20 ;  /* 0x0000001413137220 */ /* 0x000fc80000400000 */
[----:B------:R-:W-:-:S04]  /*0c40*/  FFMA R18, R18, R17, R19 ;  /* 0x0000001112127223 */ /* 0x000fc80000000013 */
[----:B------:R-:W-:Y:S01]  /*0c50*/  FADD R13, R13, R18 ;  /* 0x000000120d0d7221 */ /* 0x000fe20000000000 */
[----:B------:R-:W-:Y:S06]  /*0c60*/  @!P1 BRA `(.L_x_7) ;  /* 0x0000000000609947 */ /* 0x000fec0003800000 */
[----:B------:R-:W1:Y:S01]  /*0c70*/  LDC.64 R10, c[0x0][0x380] ;  /* 0x0000e000ff0a7b82 */ /* 0x000e620000000a00 */
[----:B------:R-:W-:Y:S02]  /*0c80*/  IADD3 R16, P2, PT, R5, R16, RZ ;  /* 0x0000001005107210 */ /* 0x000fe40007f5e0ff */
[----:B------:R-:W-:Y:S02]  /*0c90*/  ISETP.NE.AND P1, PT, R15, 0x2, PT ;  /* 0x000000020f00780c */ /* 0x000fe40003f25270 */
[----:B------:R-:W-:-:S11]  /*0ca0*/  IADD3.X R15, PT, PT, RZ, RZ, RZ, P2, !PT ;  /* 0x000000ffff0f7210 */ /* 0x000fd600017fe4ff */
[----:B------:R-:W2:Y:S01]  /*0cb0*/  @P1 LDG.E.CONSTANT R20, desc[UR8][R8.64+0x8] ;  /* 0x0000080808141981 */ /* 0x000ea2000c1e9900 */
[----:B-1----:R-:W-:-:S04]  /*0cc0*/  LEA R10, P2, R16, R10, 0x1 ;  /* 0x0000000a100a7211 */ /* 0x002fc800078408ff */
[----:B------:R-:W-:Y:S02]  /*0cd0*/  LEA.HI.X R11, R16, R11, R15, 0x1, P2 ;  /* 0x0000000b100b7211 */ /* 0x000fe400010f0c0f */
[----:B------:R-:W3:Y:S04]  /*0ce0*/  LDG.E.CONSTANT R16, desc[UR8][R8.64+0x4] ;  /* 0x0000040808107981 */ /* 0x000ee8000c1e9900 */
[----:B------:R-:W4:Y:S04]  /*0cf0*/  LDG.E.CONSTANT R15, desc[UR8][R10.64+0x4] ;  /* 0x000004080a0f7981 */ /* 0x000f28000c1e9900 */
[----:B------:R-:W5:Y:S01]  /*0d00*/  @P1 LDG.E.CONSTANT R19, desc[UR8][R10.64+0x8] ;  /* 0x000008080a131981 */ /* 0x000f62000c1e9900 */
[----:B--2---:R-:W-:-:S02]  /*0d10*/  @P1 HADD2.F32 R22, -RZ, R20.H1_H1 ;  /* 0x30000014ff161230 */ /* 0x004fc40000004100 */
[----:B------:R-:W-:Y:S02]  /*0d20*/  @P1 HADD2.F32 R20, -RZ, R20.H0_H0 ;  /* 0x20000014ff141230 */ /* 0x000fe40000004100 */
[--C-:B---3--:R-:W-:Y:S02]  /*0d30*/  HADD2.F32 R18, -RZ, R16.reuse.H1_H1 ;  /* 0x30000010ff127230 */ /* 0x108fe40000004100 */
[----:B----4-:R-:W-:Y:S02]  /*0d40*/  HADD2.F32 R17, -RZ, R15.H1_H1 ;  /* 0x3000000fff117230 */ /* 0x010fe40000004100 */
[----:B------:R-:W-:Y:S02]  /*0d50*/  HADD2.F32 R16, -RZ, R16.H0_H0 ;  /* 0x20000010ff107230 */ /* 0x000fe40000004100 */
[----:B-----5:R-:W-:Y:S02]  /*0d60*/  @P1 HADD2.F32 R21, -RZ, R19.H1_H1 ;  /* 0x30000013ff151230 */ /* 0x020fe40000004100 */
[----:B------:R-:W-:Y:S01]  /*0d70*/  FMUL R18, R17, R18 ;  /* 0x0000001211127220 */ /* 0x000fe20000400000 */
[----:B------:R-:W-:-:S02]  /*0d80*/  HADD2.F32 R15, -RZ, R15.H0_H0 ;  /* 0x2000000fff0f7230 */ /* 0x000fc40000004100 */
[----:B------:R-:W-:Y:S02]  /*0d90*/  @P1 HADD2.F32 R19, -RZ, R19.H0_H0 ;  /* 0x20000013ff131230 */ /* 0x000fe40000004100 */
[----:B------:R-:W-:Y:S01]  /*0da0*/  @P1 FMUL R22, R21, R22 ;  /* 0x0000001615161220 */ /* 0x000fe20000400000 */
[----:B------:R-:W-:-:S03]  /*0db0*/  FFMA R16, R15, R16, R18 ;  /* 0x000000100f107223 */ /* 0x000fc60000000012 */
[----:B------:R-:W-:Y:S01]  /*0dc0*/  @P1 FFMA R20, R19, R20, R22 ;  /* 0x0000001413141223 */ /* 0x000fe20000000016 */
[----:B------:R-:W-:-:S04]  /*0dd0*/  FADD R13, R13, R16 ;  /* 0x000000100d0d7221 */ /* 0x000fc80000000000 */
[----:B------:R-:W-:-:S07]  /*0de0*/  @P1 FADD R13, R13, R20 ;  /* 0x000000140d0d1221 */ /* 0x000fce0000000000 */
.L_x_7:
[----:B------:R-:W1:Y:S01]  /*0df0*/  S2UR UR5, SR_CgaCtaId ;  /* 0x00000000000579c3 */ /* 0x000e620000008800 */
[----:B------:R-:W2:Y:S01]  /*0e00*/  LDCU.U16 UR6, c[0x0][0x3b4] ;  /* 0x00007680ff0677ac */ /* 0x000ea20008000400 */
[----:B------:R-:W-:Y:S01]  /*0e10*/  F2FP.F16.F32.PACK_AB R13, RZ, R13 ;  /* 0x0000000dff0d723e */ /* 0x000fe200000000ff */
[----:B------:R-:W3:Y:S01]  /*0e20*/  LDCU UR7, c[0x0][0x3ac] ;  /* 0x00007580ff0777ac */ /* 0x000ee20008000800 */
[----:B------:R-:W-:-:S03]  /*0e30*/  UMOV UR4, 0x400 ;  /* 0x0000040000047882 */ /* 0x000fc60000000000 */
[----:B--2---:R-:W-:Y:S01]  /*0e40*/  HMUL2 R13, R13.H0_H0, UR6.H0_H0 ;  /* 0x200000060d0d7c32 */ /* 0x004fe20008000800 */
[----:B---3--:R-:W-:Y:S01]  /*0e50*/  MOV R9, UR7 ;  /* 0x0000000700097c02 */ /* 0x008fe20008000f00 */
[----:B-1----:R-:W-:-:S03]  /*0e60*/  ULEA UR4, UR5, UR4, 0x18 ;  /* 0x0000000405047291 */ /* 0x002fc6000f8ec0ff */
[----:B------:R-:W-:-:S03]  /*0e70*/  HMNMX2 R4, R4.H0_H0, R13.H0_H0, !PT ;  /* 0x2000000d04047240 */ /* 0x000fc60007800800 */
[----:B------:R-:W-:Y:S02]  /*0e80*/  LEA R8, R14, UR4, 0x1 ;  /* 0x000000040e087c11 */ /* 0x000fe4000f8e08ff */
[----:B0-----:R-:W-:-:S03]  /*0e90*/  IADD3 R14, PT, PT, R2, R14, RZ ;  /* 0x0000000e020e7210 */ /* 0x001fc60007ffe0ff */
[----:B------:R1:W-:Y:S01]  /*0ea0*/  STS.U16 [R8], R13 ;  /* 0x0000000d08007388 */ /* 0x0003e20000000400 */
[----:B------:R-:W-:-:S13]  /*0eb0*/  ISETP.GE.AND P1, PT, R14, R9, PT ;  /* 0x000000090e00720c */ /* 0x000fda0003f26270 */
[----:B-1----:R-:W-:Y:S05]  /*0ec0*/  @!P1 BRA `(.L_x_8) ;  /* 0xfffffff800309947 */ /* 0x002fea000383ffff */
[----:B------:R-:W-:Y:S05]  /*0ed0*/  BRA `(.L_x_1) ;  /* 0x0000000800347947 */ /* 0x000fea0003800000 */
.L_x_2:
[----:B------:R-:W-:-:S13]  /*0ee0*/  ISETP.GT.AND P0, PT, R7, RZ, PT ;  /* 0x000000ff0700720c */ /* 0x000fda0003f04270 */
[----:B------:R-:W-:Y:S05]  /*0ef0*/  @P0 BRA `(.L_x_9) ;  /* 0x00000000003c0947 */ /* 0x000fea0003800000 */
[----:B------:R-:W1:Y:S01]  /*0f00*/  S2R R11, SR_CgaCtaId ;  /* 0x00000000000b7919 */ /* 0x000e620000008800 */
[----:B------:R-:W2:Y:S01]  /*0f10*/  LDCU.U16 UR4, c[0x0][0x3b4] ;  /* 0x00007680ff0477ac */ /* 0x000ea20008000400 */
[----:B------:R-:W-:Y:S02]  /*0f20*/  MOV R4, 0x400 ;  /* 0x0000040000047802 */ /* 0x000fe40000000f00 */
[----:B------:R-:W-:Y:S02]  /*0f30*/  MOV R8, 0xfc00 ;  /* 0x0000fc0000087802 */ /* 0x000fe40000000f00 */
[----:B-1----:R-:W-:Y:S01]  /*0f40*/  LEA R13, R11, R4, 0x18 ;  /* 0x000000040b0d7211 */ /* 0x002fe200078ec0ff */
[----:B--2---:R-:W-:Y:S01]  /*0f50*/  HMUL2 R11, RZ.H0_H0, UR4.H0_H0 ;  /* 0x20000004ff0b7c32 */ /* 0x004fe20008000800 */
[----:B------:R-:W-:Y:S02]  /*0f60*/  PRMT R4, R8, 0x7610, R4 ;  /* 0x0000761008047816 */ /* 0x000fe40000000004 */
[----:B------:R-:W-:-:S07]  /*0f70*/  MOV R8, R0 ;  /* 0x0000000000087202 */ /* 0x000fce0000000f00 */
.L_x_10:
[----:B------:R-:W-:Y:S02]  /*0f80*/  LEA R10, R8, R13, 0x1 ;  /* 0x0000000d080a7211 */ /* 0x000fe400078e08ff */
[----:B0-----:R-:W-:Y:S02]  /*0f90*/  IADD3 R8, PT, PT, R2, R8, RZ ;  /* 0x0000000802087210 */ /* 0x001fe40007ffe0ff */
[----:B------:R-:W-:Y:S01]  /*0fa0*/  HMNMX2 R4, R4.H0_H0, R11.H0_H0, !PT ;  /* 0x2000000b04047240 */ /* 0x000fe20007800800 */
[----:B------:R1:W-:Y:S01]  /*0fb0*/  STS.U16 [R10], R11 ;  /* 0x0000000b0a007388 */ /* 0x0003e20000000400 */
[----:B------:R-:W-:-:S13]  /*0fc0*/  ISETP.GE.AND P0, PT, R8, R9, PT ;  /* 0x000000090800720c */ /* 0x000fda0003f06270 */
[----:B-1----:R-:W-:Y:S05]  /*0fd0*/  @!P0 BRA `(.L_x_10) ;  /* 0xfffffffc00e88947 */ /* 0x002fea000383ffff */
[----:B------:R-:W-:Y:S05]  /*0fe0*/  BRA `(.L_x_1) ;  /* 0x0000000400f07947 */ /* 0x000fea0003800000 */
.L_x_9:
[C---:B------:R-:W-:Y:S01]  /*0ff0*/  IADD3 R8, PT, PT, R7.reuse, -0x1, RZ ;  /* 0xffffffff07087810 */ /* 0x040fe20007ffe0ff */
[----:B------:R-:W-:Y:S01]  /*1000*/  HFMA2 R4, -RZ, RZ, 0, -INF ;  /* 0x0000fc00ff047431 */ /* 0x000fe200000001ff */
[C---:B------:R-:W-:Y:S02]  /*1010*/  LOP3.LUT R21, R7.reuse, 0x7, RZ, 0xc0, !PT ;  /* 0x0000000707157812 */ /* 0x040fe400078ec0ff */
[----:B------:R-:W-:Y:S02]  /*1020*/  ISETP.GE.U32.AND P0, PT, R8, 0x7, PT ;  /* 0x000000070800780c */ /* 0x000fe40003f06070 */
[----:B------:R-:W-:Y:S02]  /*1030*/  LOP3.LUT R12, R7, 0x7ffffff8, RZ, 0xc0, !PT ;  /* 0x7ffffff8070c7812 */ /* 0x000fe400078ec0ff */
[----:B------:R-:W-:-:S09]  /*1040*/  MOV R14, R0 ;  /* 0x00000000000e7202 */ /* 0x000fd20000000f00 */
.L_x_14:
[----:B------:R-:W1:Y:S01]  /*1050*/  LDCU UR4, c[0x0][0x3b0] ;  /* 0x00007600ff0477ac */ /* 0x000e620008000800 */
[----:B------:R-:W-:Y:S02]  /*1060*/  MOV R13, RZ ;  /* 0x000000ff000d7202 */ /* 0x000fe40000000f00 */
[----:B------:R-:W-:Y:S02]  /*1070*/  MOV R16, RZ ;  /* 0x000000ff00107202 */ /* 0x000fe40000000f00 */
[----:B-1----:R-:W-:-:S05]  /*1080*/  MOV R7, UR4 ;  /* 0x0000000400077c02 */ /* 0x002fca0008000f00 */
[----:B------:R-:W-:Y:S01]  /*1090*/  IMAD R15, R14, R7, R3 ;  /* 0x000000070e0f7224 */ /* 0x000fe200078e0203 */
[----:B------:R-:W-:Y:S06]  /*10a0*/  @!P0 BRA `(.L_x_11) ;  /* 0x0000000000d08947 */ /* 0x000fec0003800000 */
[----:B------:R-:W-:Y:S01]  /*10b0*/  HFMA2 R13, -RZ, RZ, 0, 0 ;  /* 0x00000000ff0d7431 */ /* 0x000fe200000001ff */
[----:B------:R-:W-:-:S07]  /*10c0*/  MOV R16, RZ ;  /* 0x000000ff00107202 */ /* 0x000fce0000000f00 */
.L_x_12:
[----:B------:R-:W1:Y:S01]  /*10d0*/  LDC.64 R10, c[0x0][0x380] ;  /* 0x0000e000ff0a7b82 */ /* 0x000e620000000a00 */
[-C--:B------:R-:W-:Y:S02]  /*10e0*/  IADD3 R17, PT, PT, R5, R16.reuse, RZ ;  /* 0x0000001005117210 */ /* 0x080fe40007ffe0ff */
[----:B------:R-:W-:-:S05]  /*10f0*/  IADD3 R19, PT, PT, R15, R16, RZ ;  /* 0x000000100f137210 */ /* 0x000fca0007ffe0ff */
[----:B------:R-:W2:Y:S01]  /*1100*/  LDC.64 R8, c[0x0][0x388] ;  /* 0x0000e200ff087b82 */ /* 0x000ea20000000a00 */
[----:B-1----:R-:W-:-:S05]  /*1110*/  IMAD.WIDE.U32 R10, R17, 0x2, R10 ;  /* 0x00000002110a7825 */ /* 0x002fca00078e000a */
[----:B------:R-:W3:Y:S01]  /*1120*/  LDG.E.U16.CONSTANT R17, desc[UR8][R10.64] ;  /* 0x000000080a117981 */ /* 0x000ee2000c1e9500 */
[----:B--2---:R-:W-:-:S03]  /*1130*/  IMAD.WIDE R8, R19, 0x2, R8 ;  /* 0x0000000213087825 */ /* 0x004fc600078e0208 */
[----:B------:R-:W2:Y:S04]  /*1140*/  LDG.E.U16.CONSTANT R24, desc[UR8][R10.64+0x2] ;  /* 0x000002080a187981 */ /* 0x000ea8000c1e9500 */
[----:B------:R-:W4:Y:S04]  /*1150*/  LDG.E.U16.CONSTANT R19, desc[UR8][R8.64] ;  /* 0x0000000808137981 */ /* 0x000f28000c1e9500 */
[----:B------:R-:W5:Y:S04]  /*1160*/  LDG.E.U16.CONSTANT R25, desc[UR8][R8.64+0x2] ;  /* 0x0000020808197981 */ /* 0x000f68000c1e9500 */
[----:B------:R-:W5:Y:S04]  /*1170*/  LDG.E.U16.CONSTANT R20, desc[UR8][R10.64+0x4] ;  /* 0x000004080a147981 */ /* 0x000f68000c1e9500 */
[----:B------:R-:W5:Y:S04]  /*1180*/  LDG.E.U16.CONSTANT R18, desc[UR8][R8.64+0x4] ;  /* 0x0000040808127981 */ /* 0x000f68000c1e9500 */
[----:B------:R-:W5:Y:S04]  /*1190*/  LDG.E.U16.CONSTANT R28, desc[UR8][R8.64+0xc] ;  /* 0x00000c08081c7981 */ /* 0x000f68000c1e9500 */
[----:B------:R-:W5:Y:S04]  /*11a0*/  LDG.E.U16.CONSTANT R27, desc[UR8][R10.64+0xe] ;  /* 0x00000e080a1b7981 */ /* 0x000f68000c1e9500 */
[----:B------:R-:W5:Y:S01]  /*11b0*/  LDG.E.U16.CONSTANT R29, desc[UR8][R8.64+0xe] ;  /* 0x00000e08081d7981 */ /* 0x000f62000c1e9500 */
[----:B---3--:R-:W-:-:S03]  /*11c0*/  HADD2.F32 R22, -RZ, R17.H0_H0 ;  /* 0x20000011ff167230 */ /* 0x008fc60000004100 */
[----:B------:R-:W3:Y:S01]  /*11d0*/  LDG.E.U16.CONSTANT R17, desc[UR8][R8.64+0x6] ;  /* 0x0000060808117981 */ /* 0x000ee2000c1e9500 */
[----:B--2---:R-:W-:Y:S02]  /*11e0*/  HADD2.F32 R24, -RZ, R24.H0_H0 ;  /* 0x20000018ff187230 */ /* 0x004fe40000004100 */
[----:B----4-:R-:W-:Y:S02]  /*11f0*/  HADD2.F32 R23, -RZ, R19.H0_H0 ;  /* 0x20000013ff177230 */ /* 0x010fe40000004100 */
[----:B------:R-:W2:Y:S01]  /*1200*/  LDG.E.U16.CONSTANT R19, desc[UR8][R10.64+0x6] ;  /* 0x000006080a137981 */ /* 0x000ea2000c1e9500 */
[----:B-----5:R-:W-:Y:S02]  /*1210*/  HADD2.F32 R25, -RZ, R25.H0_H0 ;  /* 0x20000019ff197230 */ /* 0x020fe40000004100 */
[----:B------:R-:W-:Y:S02]  /*1220*/  FFMA R23, R22, R23, R13 ;  /* 0x0000001716177223 */ /* 0x000fe4000000000d */
[----:B------:R-:W4:Y:S04]  /*1230*/  LDG.E.U16.CONSTANT R13, desc[UR8][R10.64+0x8] ;  /* 0x000008080a0d7981 */ /* 0x000f28000c1e9500 */
[----:B------:R-:W5:Y:S01]  /*1240*/  LDG.E.U16.CONSTANT R22, desc[UR8][R8.64+0x8] ;  /* 0x0000080808167981 */ /* 0x000f62000c1e9500 */
[----:B------:R-:W-:-:S03]  /*1250*/  FFMA R26, R24, R25, R23 ;  /* 0x00000019181a7223 */ /* 0x000fc60000000017 */
[----:B------:R-:W5:Y:S04]  /*1260*/  LDG.E.U16.CONSTANT R25, desc[UR8][R10.64+0xa] ;  /* 0x00000a080a197981 */ /* 0x000f68000c1e9500 */
[----:B------:R-:W5:Y:S04]  /*1270*/  LDG.E.U16.CONSTANT R24, desc[UR8][R8.64+0xa] ;  /* 0x00000a0808187981 */ /* 0x000f68000c1e9500 */
[----:B------:R1:W5:Y:S01]  /*1280*/  LDG.E.U16.CONSTANT R23, desc[UR8][R10.64+0xc] ;  /* 0x00000c080a177981 */ /* 0x000362000c1e9500 */
[----:B------:R-:W-:Y:S02]  /*1290*/  HADD2.F32 R20, -RZ, R20.H0_H0 ;  /* 0x20000014ff147230 */ /* 0x000fe40000004100 */
[----:B------:R-:W-:Y:S01]  /*12a0*/  HADD2.F32 R18, -RZ, R18.H0_H0 ;  /* 0x20000012ff127230 */ /* 0x000fe20000004100 */
[----:B------:R-:W-:-:S04]  /*12b0*/  IADD3 R16, PT, PT, R16, 0x8, RZ ;  /* 0x0000000810107810 */ /* 0x000fc80007ffe0ff */
[----:B------:R-:W-:Y:S01]  /*12c0*/  FFMA R18, R20, R18, R26 ;  /* 0x0000001214127223 */ /* 0x000fe2000000001a */
[----:B------:R-:W-:Y:S01]  /*12d0*/  ISETP.NE.AND P1, PT, R16, R12, PT ;  /* 0x0000000c1000720c */ /* 0x000fe20003f25270 */
[----:B------:R-:W-:Y:S02]  /*12e0*/  HADD2.F32 R28, -RZ, R28.H0_H0 ;  /* 0x2000001cff1c7230 */ /* 0x000fe40000004100 */
[----:B------:R-:W-:Y:S02]  /*12f0*/  HADD2.F32 R27, -RZ, R27.H0_H0 ;  /* 0x2000001bff1b7230 */ /* 0x000fe40000004100 */
[----:B------:R-:W-:Y:S02]  /*1300*/  HADD2.F32 R29, -RZ, R29.H0_H0 ;  /* 0x2000001dff1d7230 */ /* 0x000fe40000004100 */
[----:B---3--:R-:W-:Y:S02]  /*1310*/  HADD2.F32 R17, -RZ, R17.H0_H0 ;  /* 0x20000011ff117230 */ /* 0x008fe40000004100 */
[----:B--2---:R-:W-:-:S02]  /*1320*/  HADD2.F32 R19, -RZ, R19.H0_H0 ;  /* 0x20000013ff137230 */ /* 0x004fc40000004100 */
[----:B----4-:R-:W-:-:S03]  /*1330*/  HADD2.F32 R20, -RZ, R13.H0_H0 ;  /* 0x2000000dff147230 */ /* 0x010fc60000004100 */
[----:B------:R-:W-:Y:S01]  /*1340*/  FFMA R17, R19, R17, R18 ;  /* 0x0000001113117223 */ /* 0x000fe20000000012 */
[----:B-----5:R-:W-:Y:S02]  /*1350*/  HADD2.F32 R22, -RZ, R22.H0_H0 ;  /* 0x20000016ff167230 */ /* 0x020fe40000004100 */
[----:B-1----:R-:W-:-:S03]  /*1360*/  HADD2.F32 R10, -RZ, R25.H0_H0 ;  /* 0x20000019ff0a7230 */ /* 0x002fc60000004100 */
[----:B------:R-:W-:Y:S01]  /*1370*/  FFMA R17, R20, R22, R17 ;  /* 0x0000001614117223 */ /* 0x000fe20000000011 */
[----:B------:R-:W-:Y:S02]  /*1380*/  HADD2.F32 R24, -RZ, R24.H0_H0 ;  /* 0x20000018ff187230 */ /* 0x000fe40000004100 */
[----:B------:R-:W-:-:S03]  /*1390*/  HADD2.F32 R23, -RZ, R23.H0_H0 ;  /* 0x20000017ff177230 */ /* 0x000fc60000004100 */
[----:B------:R-:W-:-:S04]  /*13a0*/  FFMA R10, R10, R24, R17 ;  /* 0x000000180a0a7223 */ /* 0x000fc80000000011 */
[----:B------:R-:W-:-:S04]  /*13b0*/  FFMA R10, R23, R28, R10 ;  /* 0x0000001c170a7223 */ /* 0x000fc8000000000a */
[----:B------:R-:W-:Y:S01]  /*13c0*/  FFMA R13, R27, R29, R10 ;  /* 0x0000001d1b0d7223 */ /* 0x000fe2000000000a */
[----:B------:R-:W-:Y:S06]  /*13d0*/  @P1 BRA `(.L_x_12) ;  /* 0xfffffffc003c1947 */ /* 0x000fec000383ffff */
[----:B------:R-:W-:-:S07]  /*13e0*/  MOV R16, R12 ;  /* 0x0000000c00107202 */ /* 0x000fce0000000f00 */
.L_x_11:
[----:B------:R-:W1:Y:S01]  /*13f0*/  LDC.64 R10, c[0x0][0x380] ;  /* 0x0000e000ff0a7b82 */ /* 0x000e620000000a00 */
[-C--:B------:R-:W-:Y:S02]  /*1400*/  IADD3 R17, PT, PT, R5, R16.reuse, RZ ;  /* 0x0000001005117210 */ /* 0x080fe40007ffe0ff */
[----:B------:R-:W-:-:S05]  /*1410*/  IADD3 R15, PT, PT, R15, R16, RZ ;  /* 0x000000100f0f7210 */ /* 0x000fca0007ffe0ff */
[----:B------:R-:W2:Y:S01]  /*1420*/  LDC.64 R8, c[0x0][0x388] ;  /* 0x0000e200ff087b82 */ /* 0x000ea20000000a00 */
[----:B-1----:R-:W-:-:S04]  /*1430*/  IMAD.WIDE.U32 R10, R17, 0x2, R10 ;  /* 0x00000002110a7825 */ /* 0x002fc800078e000a */
[----:B--2---:R-:W-:Y:S02]  /*1440*/  IMAD.WIDE R8, R15, 0x2, R8 ;  /* 0x000000020f087825 */ /* 0x004fe400078e0208 */
[----:B------:R-:W2:Y:S04]  /*1450*/  LDG.E.U16.CONSTANT R15, desc[UR8][R10.64] ;  /* 0x000000080a0f7981 */ /* 0x000ea8000c1e9500 */
[----:B------:R-:W3:Y:S01]  /*1460*/  LDG.E.U16.CONSTANT R17, desc[UR8][R8.64] ;  /* 0x0000000808117981 */ /* 0x000ee2000c1e9500 */
[----:B------:R-:W-:Y:S01]  /*1470*/  ISETP.NE.AND P1, PT, R21, 0x1, PT ;  /* 0x000000011500780c */ /* 0x000fe20003f25270 */
[----:B--2---:R-:W-:Y:S02]  /*1480*/  HADD2.F32 R16, -RZ, R15.H0_H0 ;  /* 0x2000000fff107230 */ /* 0x004fe40000004100 */
[----:B---3--:R-:W-:-:S05]  /*1490*/  HADD2.F32 R17, -RZ, R17.H0_H0 ;  /* 0x20000011ff117230 */ /* 0x008fca0000004100 */
[----:B------:R-:W-:-:S05]  /*14a0*/  FFMA R13, R16, R17, R13 ;  /* 0x00000011100d7223 */ /* 0x000fca000000000d */
[----:B------:R-:W-:Y:S05]  /*14b0*/  @!P1 BRA `(.L_x_13) ;  /* 0x0000000000849947 */ /* 0x000fea0003800000 */
[----:B------:R-:W2:Y:S04]  /*14c0*/  LDG.E.U16.CONSTANT R15, desc[UR8][R10.64+0x2] ;  /* 0x000002080a0f7981 */ /* 0x000ea8000c1e9500 */
[----:B------:R-:W3:Y:S04]  /*14d0*/  LDG.E.U16.CONSTANT R17, desc[UR8][R8.64+0x2] ;  /* 0x0000020808117981 */ /* 0x000ee8000c1e9500 */
[----:B------:R-:W4:Y:S04]  /*14e0*/  LDG.E.U16.CONSTANT R18, desc[UR8][R10.64+0x4] ;  /* 0x000004080a127981 */ /* 0x000f28000c1e9500 */
[----:B------:R-:W5:Y:S01]  /*14f0*/  LDG.E.U16.CONSTANT R19, desc[UR8][R8.64+0x4] ;  /* 0x0000040808137981 */ /* 0x000f62000c1e9500 */
[----:B------:R-:W-:Y:S01]  /*1500*/  ISETP.NE.AND P1, PT, R21, 0x3, PT ;  /* 0x000000031500780c */ /* 0x000fe20003f25270 */
[----:B--2---:R-:W-:-:S02]  /*1510*/  HADD2.F32 R16, -RZ, R15.H0_H0 ;  /* 0x2000000fff107230 */ /* 0x004fc40000004100 */
[----:B---3--:R-:W-:Y:S02]  /*1520*/  HADD2.F32 R17, -RZ, R17.H0_H0 ;  /* 0x20000011ff117230 */ /* 0x008fe40000004100 */
[----:B----4-:R-:W-:-:S03]  /*1530*/  HADD2.F32 R18, -RZ, R18.H0_H0 ;  /* 0x20000012ff127230 */ /* 0x010fc60000004100 */
[----:B------:R-:W-:Y:S01]  /*1540*/  FFMA R13, R16, R17, R13 ;  /* 0x00000011100d7223 */ /* 0x000fe2000000000d */
[----:B-----5:R-:W-:-:S05]  /*1550*/  HADD2.F32 R19, -RZ, R19.H0_H0 ;  /* 0x20000013ff137230 */ /* 0x020fca0000004100 */
[----:B------:R-:W-:Y:S01]  /*1560*/  FFMA R13, R18, R19, R13 ;  /* 0x00000013120d7223 */ /* 0x000fe2000000000d */
[----:B------:R-:W-:Y:S06]  /*1570*/  @!P1 BRA `(.L_x_13) ;  /* 0x0000000000549947 */ /* 0x000fec0003800000 */
[----:B------:R-:W-:Y:S01]  /*1580*/  ISETP.NE.AND P1, PT, R21, 0x5, PT ;  /* 0x000000051500780c */ /* 0x000fe20003f25270 */
[----:B------:R-:W2:Y:S04]  /*1590*/  LDG.E.U16.CONSTANT R15, desc[UR8][R10.64+0x6] ;  /* 0x000006080a0f7981 */ /* 0x000ea8000c1e9500 */
[----:B------:R-:W3:Y:S04]  /*15a0*/  LDG.E.U16.CONSTANT R17, desc[UR8][R8.64+0x6] ;  /* 0x0000060808117981 */ /* 0x000ee8000c1e9500 */
[----:B------:R-:W4:Y:S04]  /*15b0*/  LDG.E.U16.CONSTANT R18, desc[UR8][R10.64+0x8] ;  /* 0x000008080a127981 */ /* 0x000f28000c1e9500 */
[----:B------:R-:W5:Y:S04]  /*15c0*/  LDG.E.U16.CONSTANT R19, desc[UR8][R8.64+0x8] ;  /* 0x0000080808137981 */ /* 0x000f68000c1e9500 */
[----:B------:R-:W5:Y:S04]  /*15d0*/  @P1 LDG.E.U16.CONSTANT R20, desc[UR8][R10.64+0xa] ;  /* 0x00000a080a141981 */ /* 0x000f68000c1e9500 */
[----:B------:R-:W5:Y:S04]  /*15e0*/  @P1 LDG.E.U16.CONSTANT R22, desc[UR8][R8.64+0xa] ;  /* 0x00000a0808161981 */ /* 0x000f68000c1e9500 */
[----:B------:R-:W5:Y:S04]  /*15f0*/  @P1 LDG.E.U16.CONSTANT R23, desc[UR8][R10.64+0xc] ;  /* 0x00000c080a171981 */ /* 0x000f68000c1e9500 */
[----:B------:R-:W5:Y:S01]  /*1600*/  @P1 LDG.E.U16.CONSTANT R24, desc[UR8][R8.64+0xc] ;  /* 0x00000c0808181981 */ /* 0x000f62000c1e9500 */
[----:B--2---:R-:W-:-:S02]  /*1610*/  HADD2.F32 R16, -RZ, R15.H0_H0 ;  /* 0x2000000fff107230 */ /* 0x004fc40000004100 */
[----:B---3--:R-:W-:Y:S02]  /*1620*/  HADD2.F32 R17, -RZ, R17.H0_H0 ;  /* 0x20000011ff117230 */ /* 0x008fe40000004100 */
[----:B----4-:R-:W-:-:S03]  /*1630*/  HADD2.F32 R18, -RZ, R18.H0_H0 ;  /* 0x20000012ff127230 */ /* 0x010fc60000004100 */
[----:B------:R-:W-:Y:S01]  /*1640*/  FFMA R13, R16, R17, R13 ;  /* 0x00000011100d7223 */ /* 0x000fe2000000000d */
[----:B-----5:R-:W-:Y:S02]  /*1650*/  HADD2.F32 R19, -RZ, R19.H0_H0 ;  /* 0x20000013ff137230 */ /* 0x020fe40000004100 */
[----:B------:R-:W-:-:S03]  /*1660*/  @P1 HADD2.F32 R20, -RZ, R20.H0_H0 ;  /* 0x20000014ff141230 */ /* 0x000fc60000004100 */
[----:B------:R-:W-:Y:S01]  /*1670*/  FFMA R13, R18, R19, R13 ;  /* 0x00000013120d7223 */ /* 0x000fe2000000000d */
[----:B------:R-:W-:Y:S02]  /*1680*/  @P1 HADD2.F32 R22, -RZ, R22.H0_H0 ;  /* 0x20000016ff161230 */ /* 0x000fe40000004100 */
[----:B------:R-:W-:-:S03]  /*1690*/  @P1 HADD2.F32 R23, -RZ, R23.H0_H0 ;  /* 0x20000017ff171230 */ /* 0x000fc60000004100 */
[----:B------:R-:W-:Y:S01]  /*16a0*/  @P1 FFMA R20, R20, R22, R13 ;  /* 0x0000001614141223 */ /* 0x000fe2000000000d */
[----:B------:R-:W-:-:S05]  /*16b0*/  @P1 HADD2.F32 R24, -RZ, R24.H0_H0 ;  /* 0x20000018ff181230 */ /* 0x000fca0000004100 */
[----:B------:R-:W-:-:S07]  /*16c0*/  @P1 FFMA R13, R23, R24, R20 ;  /* 0x00000018170d1223 */ /* 0x000fce0000000014 */
.L_x_13:
        /* <DEDUP_REMOVED lines=14> */
.L_x_1:
[----:B------:R-:W-:Y:S05]  /*17b0*/  BSYNC.RECONVERGENT B0 ;  /* 0x0000000000007941 */ /* 0x000fea0003800200 */
.L_x_0:
[----:B------:R-:W-:Y:S01]  /*17c0*/  PRMT R4, R4, 0x5410, R4 ;  /* 0x0000541004047816 */ /* 0x000fe20000000004 */
[----:B------:R-:W0:Y:S01]  /*17d0*/  S2UR UR5, SR_CgaCtaId ;  /* 0x00000000000579c3 */ /* 0x000e220000008800 */
[----:B------:R-:W-:-:S03]  /*17e0*/  UMOV UR4, 0x400 ;  /* 0x0000040000047882 */ /* 0x000fc60000000000 */
[----:B------:R-:W1:Y:S01]  /*17f0*/  SHFL.BFLY PT, R11, R4, 0x10, 0x1f ;  /* 0x0e001f00040b7f89 */ /* 0x000e6200000e0000 */
[----:B0-----:R-:W-:Y:S01]  /*1800*/  ULEA UR5, UR5, UR4, 0x18 ;  /* 0x0000000405057291 */ /* 0x001fe2000f8ec0ff */
[----:B-1----:R-:W-:-:S05]  /*1810*/  HMNMX2 R11, R4.H0_H0, R11.H0_H0, !PT ;  /* 0x2000000b040b7240 */ /* 0x002fca0007800800 */
[----:B------:R-:W0:Y:S02]  /*1820*/  SHFL.BFLY PT, R2, R11, 0x8, 0x1f ;  /* 0x0d001f000b027f89 */ /* 0x000e2400000e0000 */
[----:B0-----:R-:W-:Y:S02]  /*1830*/  HMNMX2 R2, R11.H0_H0, R2.H0_H0, !PT ;  /* 0x200000020b027240 */ /* 0x001fe40007800800 */
[----:B------:R-:W-:-:S03]  /*1840*/  LEA R11, R9, UR5, 0x1 ;  /* 0x00000005090b7c11 */ /* 0x000fc6000f8e08ff */
[----:B------:R-:W0:Y:S02]  /*1850*/  SHFL.BFLY PT, R13, R2, 0x4, 0x1f ;  /* 0x0c801f00020d7f89 */ /* 0x000e2400000e0000 */
[----:B0-----:R-:W-:Y:S02]  /*1860*/  HMNMX2 R13, R2.H0_H0, R13.H0_H0, !PT ;  /* 0x2000000d020d7240 */ /* 0x001fe40007800800 */
[----:B------:R-:W-:-:S03]  /*1870*/  LOP3.LUT P0, R2, R0, 0x1f, RZ, 0xc0, !PT ;  /* 0x0000001f00027812 */ /* 0x000fc6000780c0ff */
[----:B------:R-:W0:Y:S01]  /*1880*/  SHFL.BFLY PT, R8, R13, 0x2, 0x1f ;  /* 0x0c401f000d087f89 */ /* 0x000e2200000e0000 */
[----:B------:R-:W-:Y:S02]  /*1890*/  LEA R4, R2, R11, 0x1 ;  /* 0x0000000b02047211 */ /* 0x000fe400078e08ff */
[----:B0-----:R-:W-:-:S05]  /*18a0*/  HMNMX2 R8, R13.H0_H0, R8.H0_H0, !PT ;  /* 0x200000080d087240 */ /* 0x001fca0007800800 */
[----:B------:R-:W0:Y:S02]  /*18b0*/  SHFL.BFLY PT, R15, R8, 0x1, 0x1f ;  /* 0x0c201f00080f7f89 */ /* 0x000e2400000e0000 */
[----:B0-----:R-:W-:Y:S02]  /*18c0*/  HMNMX2 R15, R8.H0_H0, R15.H0_H0, !PT ;  /* 0x2000000f080f7240 */ /* 0x001fe40007800800 */
[----:B------:R-:W-:-:S05]  /*18d0*/  LEA.HI R8, R0, R11, RZ, 0x1c ;  /* 0x0000000b00087211 */ /* 0x000fca00078fe0ff */
[----:B------:R0:W-:Y:S01]  /*18e0*/  @!P0 STS.U16 [R8], R15 ;  /* 0x0000000f08008388 */ /* 0x0001e20000000400 */
[----:B------:R-:W-:Y:S01]  /*18f0*/  BAR.SYNC.DEFER_BLOCKING 0x0 ;  /* 0x0000000000007b1d */ /* 0x000fe20000010000 */
[----:B------:R-:W-:-:S13]  /*1900*/  ISETP.GT.U32.AND P0, PT, R0, 0x1f, PT ;  /* 0x0000001f0000780c */ /* 0x000fda0003f04070 */
[----:B0-----:R-:W-:Y:S05]  /*1910*/  @P0 BRA `(.L_x_15) ;  /* 0x00000000005c0947 */ /* 0x001fea0003800000 */
[----:B------:R-:W0:Y:S02]  /*1920*/  LDCU UR4, c[0x0][0x360] ;  /* 0x00006c00ff0477ac */ /* 0x000e240008000800 */
[----:B0-----:R-:W-:-:S04]  /*1930*/  UIADD3 UR4, UPT, UPT, UR4, 0x1f, URZ ;  /* 0x0000001f04047890 */ /* 0x001fc8000fffe0ff */
[----:B------:R-:W-:-:S06]  /*1940*/  USHF.R.U32.HI UR4, URZ, 0x5, UR4 ;  /* 0x00000005ff047899 */ /* 0x000fcc0008011604 */
[----:B------:R-:W-:Y:S01]  /*1950*/  ISETP.GE.U32.AND P0, PT, R0, UR4, PT ;  /* 0x0000000400007c0c */ /* 0x000fe2000bf06070 */
[----:B------:R-:W-:-:S12]  /*1960*/  UMOV UR4, 0xffffffff ;  /* 0xffffffff00047882 */ /* 0x000fd80000000000 */
[----:B------:R-:W0:Y:S02]  /*1970*/  @!P0 LDS.U16 R10, [R4] ;  /* 0x00000000040a8984 */ /* 0x000e240000000400 */
[----:B0-----:R-:W-:-:S04]  /*1980*/  @!P0 PRMT R6, R10, 0x7610, R6 ;  /* 0x000076100a068816 */ /* 0x001fc80000000006 */
[----:B------:R-:W-:Y:S01]  /*1990*/  PRMT R6, R6, 0x5410, R6 ;  /* 0x0000541006067816 */ /* 0x000fe20000000006 */
[----:B------:R-:W-:Y:S06]  /*19a0*/  BRA.DIV UR4, `(.L_x_16) ;  /* 0x00000016048c7947 */ /* 0x000fec000b800000 */
[----:B------:R-:W0:Y:S02]  /*19b0*/  SHFL.BFLY PT, R10, R6, 0x10, 0x1f ;  /* 0x0e001f00060a7f89 */ /* 0x000e2400000e0000 */
[----:B0-----:R-:W-:-:S05]  /*19c0*/  PRMT R10, R10, 0x5410, R10 ;  /* 0x000054100a0a7816 */ /* 0x001fca000000000a */
[----:B------:R-:W-:-:S05]  /*19d0*/  HMNMX2 R10, R6.H0_H0, R10.H1_H1, !PT ;  /* 0x3000000a060a7240 */ /* 0x000fca0007800800 */
[----:B------:R-:W0:Y:S02]  /*19e0*/  SHFL.BFLY PT, R12, R10, 0x8, 0x1f ;  /* 0x0d001f000a0c7f89 */ /* 0x000e2400000e0000 */
[----:B0-----:R-:W-:-:S05]  /*19f0*/  PRMT R12, R12, 0x5410, R12 ;  /* 0x000054100c0c7816 */ /* 0x001fca000000000c */
[----:B------:R-:W-:-:S05]  /*1a00*/  HMNMX2 R12, R10.H0_H0, R12.H1_H1, !PT ;  /* 0x3000000c0a0c7240 */ /* 0x000fca0007800800 */
[----:B------:R-:W0:Y:S02]  /*1a10*/  SHFL.BFLY PT, R13, R12, 0x4, 0x1f ;  /* 0x0c801f000c0d7f89 */ /* 0x000e2400000e0000 */
[----:B0-----:R-:W-:-:S05]  /*1a20*/  PRMT R6, R13, 0x7610, R6 ;  /* 0x000076100d067816 */ /* 0x001fca0000000006 */
[----:B------:R-:W-:-:S05]  /*1a30*/  HMNMX2 R6, R12.H0_H0, R6.H0_H0, !PT ;  /* 0x200000060c067240 */ /* 0x000fca0007800800 */
[----:B------:R-:W0:Y:S02]  /*1a40*/  SHFL.BFLY PT, R13, R6, 0x2, 0x1f ;  /* 0x0c401f00060d7f89 */ /* 0x000e2400000e0000 */
[----:B0-----:R-:W-:-:S05]  /*1a50*/  PRMT R10, R10, 0x5410, R13 ;  /* 0x000054100a0a7816 */ /* 0x001fca000000000d */
[----:B------:R-:W-:-:S05]  /*1a60*/  HMNMX2 R15, R6.H0_H0, R10.H1_H1, !PT ;  /* 0x3000000a060f7240 */ /* 0x000fca0007800800 */
[----:B------:R0:W1:Y:S02]  /*1a70*/  SHFL.BFLY PT, R10, R15, 0x1, 0x1f ;  /* 0x0c201f000f0a7f89 */ /* 0x00006400000e0000 */
.L_x_41:
[----:B01----:R-:W-:-:S07]  /*1a80*/  HMNMX2 R15, R15.H0_H0, R10.H0_H0, !PT ;  /* 0x2000000a0f0f7240 */ /* 0x003fce0007800800 */
.L_x_15:
[----:B------:R-:W-:Y:S05]  /*1a90*/  WARPSYNC.ALL ;  /* 0x0000000000007948 */ /* 0x000fea0003800000 */
[----:B------:R-:W-:Y:S01]  /*1aa0*/  BAR.SYNC.DEFER_BLOCKING 0x0 ;  /* 0x0000000000007b1d */ /* 0x000fe20000010000 */
[C---:B------:R-:W-:Y:S02]  /*1ab0*/  ISETP.NE.AND P0, PT, R0.reuse, RZ, PT ;  /* 0x000000ff0000720c */ /* 0x040fe40003f05270 */
[----:B------:R-:W-:Y:S02]  /*1ac0*/  ISETP.GE.AND P1, PT, R0, R9, PT ;  /* 0x000000090000720c */ /* 0x000fe40003f26270 */
[----:B------:R-:W-:Y:S01]  /*1ad0*/  PRMT R6, RZ, 0x7610, R6 ;  /* 0x00007610ff067816 */ /* 0x000fe20000000006 */
[----:B------:R-:W-:Y:S08]  /*1ae0*/  BSSY.RECONVERGENT B0, `(.L_x_17) ;  /* 0x000001d000007945 */ /* 0x000ff00003800200 */
[----:B------:R0:W-:Y:S01]  /*1af0*/  @!P0 STS.U16 [R11], R15 ;  /* 0x0000000f0b008388 */ /* 0x0001e20000000400 */
[----:B------:R-:W-:Y:S06]  /*1b00*/  BAR.SYNC.DEFER_BLOCKING 0x0 ;  /* 0x0000000000007b1d */ /* 0x000fec0000010000 */
[----:B------:R-:W-:Y:S05]  /*1b10*/  @P1 BRA `(.L_x_18) ;  /* 0x0000000000641947 */ /* 0x000fea0003800000 */
[----:B0-----:R-:W0:Y:S01]  /*1b20*/  LDS.U16 R15, [R11] ;  /* 0x000000000b0f7984 */ /* 0x001e220000000400 */
[----:B------:R-:W1:Y:S01]  /*1b30*/  LDC R10, c[0x0][0x360] ;  /* 0x0000d800ff0a7b82 */ /* 0x000e620000000800 */
[----:B------:R-:W-:Y:S01]  /*1b40*/  HFMA2 R12, -RZ, RZ, 0.96630859375, -0.0022525787353515625 ;  /* 0x3bbb989dff0c7431 */ /* 0x000fe200000001ff */
[----:B------:R-:W-:Y:S02]  /*1b50*/  MOV R14, R0 ;  /* 0x00000000000e7202 */ /* 0x000fe40000000f00 */
[----:B------:R-:W-:Y:S02]  /*1b60*/  MOV R13, 0x437c0000 ;  /* 0x437c0000000d7802 */ /* 0x000fe40000000f00 */
[----:B------:R-:W-:Y:S01]  /*1b70*/  PRMT R6, RZ, 0x7610, R6 ;  /* 0x00007610ff067816 */ /* 0x000fe20000000006 */
[----:B0-----:R-:W-:-:S07]  /*1b80*/  HADD2.F32 R15, -RZ, R15.H0_H0 ;  /* 0x2000000fff0f7230 */ /* 0x001fce0000004100 */
.L_x_19:
[----:B--2---:R-:W-:Y:S02]  /*1b90*/  LEA R16, R14, UR5, 0x1 ;  /* 0x000000050e107c11 */ /* 0x004fe4000f8e08ff */
[----:B-1----:R-:W-:-:S03]  /*1ba0*/  IADD3 R14, PT, PT, R10, R14, RZ ;  /* 0x0000000e0a0e7210 */ /* 0x002fc60007ffe0ff */
[----:B------:R-:W0:Y:S01]  /*1bb0*/  LDS.U16 R17, [R16] ;  /* 0x0000000010117984 */ /* 0x000e220000000400 */
[----:B------:R-:W-:Y:S01]  /*1bc0*/  ISETP.GE.AND P0, PT, R14, R9, PT ;  /* 0x000000090e00720c */ /* 0x000fe20003f06270 */
[----:B0-----:R-:W-:-:S05]  /*1bd0*/  HADD2.F32 R18, -RZ, R17.H0_H0 ;  /* 0x20000011ff127230 */ /* 0x001fca0000004100 */
[----:B------:R-:W-:-:S04]  /*1be0*/  FADD R17, -R15, R18 ;  /* 0x000000120f117221 */ /* 0x000fc80000000100 */
[----:B------:R-:W-:-:S04]  /*1bf0*/  FFMA.SAT R18, R17, R12, 0.5 ;  /* 0x3f00000011127423 */ /* 0x000fc8000000200c */
[----:B------:R-:W-:-:S04]  /*1c00*/  FFMA.RM R18, R18, R13, 12582913 ;  /* 0x4b40000112127423 */ /* 0x000fc8000000400d */
[C---:B------:R-:W-:Y:S01]  /*1c10*/  FADD R20, R18.reuse, -12583039 ;  /* 0xcb40007f12147421 */ /* 0x040fe20000000000 */
[----:B------:R-:W-:-:S03]  /*1c20*/  SHF.L.U32 R18, R18, 0x17, RZ ;  /* 0x0000001712127819 */ /* 0x000fc600000006ff */
[----:B------:R-:W-:-:S04]  /*1c30*/  FFMA R20, R17, 1.4426950216293334961, -R20 ;  /* 0x3fb8aa3b11147823 */ /* 0x000fc80000000814 */
[----:B------:R-:W-:-:S04]  /*1c40*/  FFMA R20, R17, 1.925963033500011079e-08, R20 ;  /* 0x32a5706011147823 */ /* 0x000fc80000000014 */
[----:B------:R-:W0:Y:S02]  /*1c50*/  MUFU.EX2 R17, R20 ;  /* 0x0000001400117308 */ /* 0x000e240000000800 */
[----:B0-----:R-:W-:-:S05]  /*1c60*/  FMUL R17, R18, R17 ;  /* 0x0000001112117220 */ /* 0x001fca0000400000 */
[----:B------:R-:W-:-:S05]  /*1c70*/  F2FP.F16.F32.PACK_AB R17, RZ, R17 ;  /* 0x00000011ff11723e */ /* 0x000fca00000000ff */
[----:B------:R2:W-:Y:S01]  /*1c80*/  STS.U16 [R16], R17 ;  /* 0x0000001110007388 */ /* 0x0005e20000000400 */
[----:B------:R-:W-:Y:S01]  /*1c90*/  HADD2 R6, R6.H0_H0, R17.H0_H0 ;  /* 0x2000001106067230 */ /* 0x000fe20000000800 */
[----:B------:R-:W-:Y:S06]  /*1ca0*/  @!P0 BRA `(.L_x_19) ;  /* 0xfffffffc00b88947 */ /* 0x000fec000383ffff */
.L_x_18:
[----:B------:R-:W-:Y:S05]  /*1cb0*/  BSYNC.RECONVERGENT B0 ;  /* 0x0000000000007941 */ /* 0x000fea0003800200 */
.L_x_17:
[----:B------:R-:W-:Y:S02]  /*1cc0*/  PRMT R6, R6, 0x5410, R6 ;  /* 0x0000541006067816 */ /* 0x000fe40000000006 */
[----:B------:R-:W-:-:S03]  /*1cd0*/  ISETP.NE.AND P0, PT, R2, RZ, PT ;  /* 0x000000ff0200720c */ /* 0x000fc60003f05270 */
[----:B------:R-:W1:Y:S02]  /*1ce0*/  SHFL.BFLY PT, R13, R6, 0x10, 0x1f ;  /* 0x0e001f00060d7f89 */ /* 0x000e6400000e0000 */
[----:B-1----:R-:W-:-:S05]  /*1cf0*/  HADD2 R13, R6.H0_H0, R13.H0_H0 ;  /* 0x2000000d060d7230 */ /* 0x002fca0000000800 */
[----:B------:R-:W1:Y:S02]  /*1d00*/  SHFL.BFLY PT, R10, R13, 0x8, 0x1f ;  /* 0x0d001f000d0a7f89 */ /* 0x000e6400000e0000 */
[----:B-1----:R-:W-:-:S05]  /*1d10*/  HADD2 R10, R13.H0_H0, R10.H0_H0 ;  /* 0x2000000a0d0a7230 */ /* 0x002fca0000000800 */
[----:B0-----:R-:W0:Y:S02]  /*1d20*/  SHFL.BFLY PT, R15, R10, 0x4, 0x1f ;  /* 0x0c801f000a0f7f89 */ /* 0x001e2400000e0000 */
[----:B0-----:R-:W-:-:S05]  /*1d30*/  HADD2 R15, R10.H0_H0, R15.H0_H0 ;  /* 0x2000000f0a0f7230 */ /* 0x001fca0000000800 */
[----:B------:R-:W0:Y:S02]  /*1d40*/  SHFL.BFLY PT, R12, R15, 0x2, 0x1f ;  /* 0x0c401f000f0c7f89 */ /* 0x000e2400000e0000 */
[----:B0-----:R-:W-:-:S05]  /*1d50*/  HADD2 R12, R15.H0_H0, R12.H0_H0 ;  /* 0x2000000c0f0c7230 */ /* 0x001fca0000000800 */
[----:B--2---:R-:W0:Y:S02]  /*1d60*/  SHFL.BFLY PT, R17, R12, 0x1, 0x1f ;  /* 0x0c201f000c117f89 */ /* 0x004e2400000e0000 */
[----:B0-----:R-:W-:-:S05]  /*1d70*/  HADD2 R17, R12.H0_H0, R17.H0_H0 ;  /* 0x200000110c117230 */ /* 0x001fca0000000800 */
[----:B------:R0:W-:Y:S01]  /*1d80*/  @!P0 STS.U16 [R8], R17 ;  /* 0x0000001108008388 */ /* 0x0001e20000000400 */
[----:B------:R-:W-:Y:S01]  /*1d90*/  BAR.SYNC.DEFER_BLOCKING 0x0 ;  /* 0x0000000000007b1d */ /* 0x000fe20000010000 */
[----:B------:R-:W-:-:S13]  /*1da0*/  ISETP.GT.U32.AND P0, PT, R0, 0x1f, PT ;  /* 0x0000001f0000780c */ /* 0x000fda0003f04070 */
[----:B0-----:R-:W-:Y:S05]  /*1db0*/  @P0 BRA `(.L_x_20) ;  /* 0x0000000000600947 */ /* 0x001fea0003800000 */
[----:B------:R-:W0:Y:S01]  /*1dc0*/  LDCU UR4, c[0x0][0x360] ;  /* 0x00006c00ff0477ac */ /* 0x000e220008000800 */
[----:B------:R-:W-:Y:S01]  /*1dd0*/  PRMT R2, RZ, 0x7610, R2 ;  /* 0x00007610ff027816 */ /* 0x000fe20000000002 */
        /* <DEDUP_REMOVED lines=10> */
[----:B------:R-:W-:-:S05]  /*1e80*/  HADD2 R4, R2.H0_H0, R4.H1_H1 ;  /* 0x3000000402047230 */ /* 0x000fca0000000800 */
        /* <DEDUP_REMOVED lines=9> */
[----:B------:R0:W1:Y:S02]  /*1f20*/  SHFL.BFLY PT, R4, R17, 0x1, 0x1f ;  /* 0x0c201f0011047f89 */ /* 0x00006400000e0000 */
.L_x_47:
[----:B01----:R-:W-:-:S07]  /*1f30*/  HADD2 R17, R17.H0_H0, R4.H0_H0 ;  /* 0x2000000411117230 */ /* 0x003fce0000000800 */
.L_x_20:
[----:B------:R-:W-:Y:S05]  /*1f40*/  WARPSYNC.ALL ;  /* 0x0000000000007948 */ /* 0x000fea0003800000 */
[----:B------:R-:W-:Y:S01]  /*1f50*/  BAR.SYNC.DEFER_BLOCKING 0x0 ;  /* 0x0000000000007b1d */ /* 0x000fe20000010000 */
[C---:B------:R-:W-:Y:S02]  /*1f60*/  ISETP.NE.AND P0, PT, R0.reuse, RZ, PT ;  /* 0x000000ff0000720c */ /* 0x040fe40003f05270 */
[C---:B------:R-:W-:Y:S02]  /*1f70*/  ISETP.GE.AND P2, PT, R0.reuse, R9, PT ;  /* 0x000000090000720c */ /* 0x040fe40003f46270 */
[----:B------:R-:W-:Y:S01]  /*1f80*/  ISETP.GE.AND P1, PT, R0, R7, PT ;  /* 0x000000070000720c */ /* 0x000fe20003f26270 */
[----:B------:R-:W-:Y:S08]  /*1f90*/  BSSY.RECONVERGENT B0, `(.L_x_22) ;  /* 0x0000011000007945 */ /* 0x000ff00003800200 */
[----:B------:R0:W-:Y:S01]  /*1fa0*/  @!P0 STS.U16 [R11], R17 ;  /* 0x000000110b008388 */ /* 0x0001e20000000400 */
[----:B------:R-:W-:Y:S06]  /*1fb0*/  BAR.SYNC.DEFER_BLOCKING 0x0 ;  /* 0x0000000000007b1d */ /* 0x000fec0000010000 */
[----:B------:R-:W-:Y:S05]  /*1fc0*/  @P2 BRA `(.L_x_23) ;  /* 0x0000000000342947 */ /* 0x000fea0003800000 */
[----:B0-----:R-:W0:Y:S01]  /*1fd0*/  LDS.U16 R11, [R11] ;  /* 0x000000000b0b7984 */ /* 0x001e220000000400 */
[----:B------:R-:W1:Y:S01]  /*1fe0*/  LDC R13, c[0x0][0x360] ;  /* 0x0000d800ff0d7b82 */ /* 0x000e620000000800 */
[----:B------:R-:W-:Y:S01]  /*1ff0*/  MOV R6, R0 ;  /* 0x0000000000067202 */ /* 0x000fe20000000f00 */
[----:B0-----:R-:W-:-:S06]  /*2000*/  HADD2.F32 R2, -RZ, R11.H0_H0 ;  /* 0x2000000bff027230 */ /* 0x001fcc0000004100 */
[----:B------:R-:W0:Y:S02]  /*2010*/  MUFU.RCP R2, R2 ;  /* 0x0000000200027308 */ /* 0x000e240000001000 */
[----:B01----:R-:W-:-:S07]  /*2020*/  F2FP.F16.F32.PACK_AB R4, RZ, R2 ;  /* 0x00000002ff04723e */ /* 0x003fce00000000ff */
.L_x_24:
[----:B-1----:R-:W-:Y:S02]  /*2030*/  LEA R2, R6, UR5, 0x1 ;  /* 0x0000000506027c11 */ /* 0x002fe4000f8e08ff */
[----:B------:R-:W-:-:S03]  /*2040*/  IADD3 R6, PT, PT, R13, R6, RZ ;  /* 0x000000060d067210 */ /* 0x000fc60007ffe0ff */
[----:B------:R-:W0:Y:S01]  /*2050*/  LDS.U16 R11, [R2] ;  /* 0x00000000020b7984 */ /* 0x000e220000000400 */
[----:B------:R-:W-:Y:S01]  /*2060*/  ISETP.GE.AND P0, PT, R6, R9, PT ;  /* 0x000000090600720c */ /* 0x000fe20003f06270 */
[----:B0-----:R-:W-:-:S05]  /*2070*/  HMUL2 R11, R11.H0_H0, R4.H0_H0 ;  /* 0x200000040b0b7232 */ /* 0x001fca0000000800 */
[----:B------:R1:W-:Y:S07]  /*2080*/  STS.U16 [R2], R11 ;  /* 0x0000000b02007388 */ /* 0x0003ee0000000400 */
[----:B------:R-:W-:Y:S05]  /*2090*/  @!P0 BRA `(.L_x_24) ;  /* 0xfffffffc00e48947 */ /* 0x000fea000383ffff */
.L_x_23:
[----:B------:R-:W-:Y:S05]  /*20a0*/  BSYNC.RECONVERGENT B0 ;  /* 0x0000000000007941 */ /* 0x000fea0003800200 */
.L_x_22:
[----:B------:R-:W-:Y:S06]  /*20b0*/  BAR.SYNC.DEFER_BLOCKING 0x0 ;  /* 0x0000000000007b1d */ /* 0x000fec0000010000 */
[----:B------:R-:W-:Y:S05]  /*20c0*/  @P1 EXIT ;  /* 0x000000000000194d */ /* 0x000fea0003800000 */
[----:B------:R-:W-:Y:S01]  /*20d0*/  ISETP.GT.AND P0, PT, R9, RZ, PT ;  /* 0x000000ff0900720c */ /* 0x000fe20003f04270 */
[----:B------:R-:W2:-:S12]  /*20e0*/  LDCU UR6, c[0x0][0x360] ;  /* 0x00006c00ff0677ac */ /* 0x000e980008000800 */
[----:B------:R-:W-:Y:S05]  /*20f0*/  @P0 BRA `(.L_x_25) ;  /* 0x0000000000200947 */ /* 0x000fea0003800000 */
[----:B------:R-:W3:Y:S02]  /*2100*/  LDC.64 R8, c[0x0][0x398] ;  /* 0x0000e600ff087b82 */ /* 0x000ee40000000a00 */
.L_x_26:
[----:B----4-:R-:W-:Y:S02]  /*2110*/  IADD3 R3, PT, PT, R5, R0, RZ ;  /* 0x0000000005037210 */ /* 0x010fe40007ffe0ff */
[----:B--2---:R-:W-:-:S03]  /*2120*/  IADD3 R0, PT, PT, R0, UR6, RZ ;  /* 0x0000000600007c10 */ /* 0x004fc6000fffe0ff */
[----:B-1-3--:R-:W-:Y:S01]  /*2130*/  IMAD.WIDE R2, R3, 0x2, R8 ;  /* 0x0000000203027825 */ /* 0x00afe200078e0208 */
[----:B------:R-:W-:-:S04]  /*2140*/  ISETP.GE.AND P0, PT, R0, R7, PT ;  /* 0x000000070000720c */ /* 0x000fc80003f06270 */
[----:B------:R4:W-:Y:S09]  /*2150*/  STG.E.U16 desc[UR8][R2.64], RZ ;  /* 0x000000ff02007986 */ /* 0x0009f2000c101508 */
[----:B------:R-:W-:Y:S05]  /*2160*/  @!P0 BRA `(.L_x_26) ;  /* 0xfffffffc00e88947 */ /* 0x000fea000383ffff */
[----:B------:R-:W-:Y:S05]  /*2170*/  EXIT ;  /* 0x000000000000794d */ /* 0x000fea0003800000 */
.L_x_25:
[C---:B-1----:R-:W-:Y:S02]  /*2180*/  LOP3.LUT R2, R9.reuse, 0xf, RZ, 0xc0, !PT ;  /* 0x0000000f09027812 */ /* 0x042fe400078ec0ff */
[C---:B------:R-:W-:Y:S02]  /*2190*/  LOP3.LUT R4, R9.reuse, 0x7, RZ, 0xc0, !PT ;  /* 0x0000000709047812 */ /* 0x040fe400078ec0ff */
[----:B------:R-:W-:-:S07]  /*21a0*/  LOP3.LUT R6, R9, 0x3, RZ, 0xc0, !PT ;  /* 0x0000000309067812 */ /* 0x000fce00078ec0ff */
.L_x_35:
[----:B0-----:R-:W0:Y:S01]  /*21b0*/  LDC R17, c[0x0][0x3ac] ;  /* 0x0000eb00ff117b82 */ /* 0x001e220000000800 */
[----:B-1----:R-:W-:Y:S02]  /*21c0*/  CS2R R14, SRZ ;  /* 0x00000000000e7805 */ /* 0x002fe4000001ff00 */
[----:B0-----:R-:W-:-:S13]  /*21d0*/  ISETP.GE.U32.AND P0, PT, R17, 0x10, PT ;  /* 0x000000101100780c */ /* 0x001fda0003f06070 */
[----:B------:R-:W-:Y:S05]  /*21e0*/  @!P0 BRA `(.L_x_27) ;  /* 0x0000000400808947 */ /* 0x000fea0003800000 */
[----:B------:R-:W0:Y:S01]  /*21f0*/  LDC R16, c[0x0][0x3b0] ;  /* 0x0000ec00ff107b82 */ /* 0x000e220000000800 */
[----:B------:R-:W-:Y:S01]  /*2200*/  UIADD3 UR4, UPT, UPT, UR5, 0x10, URZ ;  /* 0x0000001005047890 */ /* 0x000fe2000fffe0ff */
[----:B------:R-:W-:Y:S01]  /*2210*/  LOP3.LUT R17, R17, 0x7ffffff0, RZ, 0xc0, !PT ;  /* 0x7ffffff011117812 */ /* 0x000fe200078ec0ff */
[----:B------:R-:W-:Y:S01]  /*2220*/  HFMA2 R15, -RZ, RZ, 0, 0 ;  /* 0x00000000ff0f7431 */ /* 0x000fe200000001ff */
[----:B------:R-:W-:Y:S02]  /*2230*/  IADD3 R25, PT, PT, R3, R0, RZ ;  /* 0x0000000003197210 */ /* 0x000fe40007ffe0ff */
[----:B------:R-:W-:Y:S02]  /*2240*/  IADD3 R24, PT, PT, -R17, RZ, RZ ;  /* 0x000000ff11187210 */ /* 0x000fe40007ffe1ff */
[----:B------:R-:W1:Y:S01]  /*2250*/  LDC.64 R18, c[0x0][0x390] ;  /* 0x0000e400ff127b82 */ /* 0x000e620000000a00 */
[----:B------:R-:W-:-:S07]  /*2260*/  MOV R7, UR4 ;  /* 0x0000000400077c02 */ /* 0x000fce0008000f00 */
.L_x_28:
[----:B-1----:R-:W-:Y:S01]  /*2270*/  IMAD.WIDE R22, R25, 0x2, R18 ;  /* 0x0000000219167825 */ /* 0x002fe200078e0212 */
[----:B------:R-:W1:Y:S04]  /*2280*/  LDS.128 R8, [R7+-0x10] ;  /* 0xfffff00007087984 */ /* 0x000e680000000c00 */
[----:B------:R-:W3:Y:S01]  /*2290*/  LDG.E.U16.CONSTANT R14, desc[UR8][R22.64] ;  /* 0x00000008160e7981 */ /* 0x000ee2000c1e9500 */
[----:B0-----:R-:W-:-:S05]  /*22a0*/  IMAD.WIDE R12, R16, 0x2, R22 ;  /* 0x00000002100c7825 */ /* 0x001fca00078e0216 */
[----:B------:R-:W4:Y:S01]  /*22b0*/  LDG.E.U16.CONSTANT R21, desc[UR8][R12.64] ;  /* 0x000000080c157981 */ /* 0x000f22000c1e9500 */
[----:B------:R-:W-:-:S05]  /*22c0*/  IMAD.WIDE R26, R16, 0x2, R12 ;  /* 0x00000002101a7825 */ /* 0x000fca00078e020c */
[----:B------:R0:W5:Y:S02]  /*22d0*/  LDG.E.U16.CONSTANT R20, desc[UR8][R26.64] ;  /* 0x000000081a147981 */ /* 0x000164000c1e9500 */
[----:B0-----:R-:W-:-:S05]  /*22e0*/  IMAD.WIDE R26, R16, 0x2, R26 ;  /* 0x00000002101a7825 */ /* 0x001fca00078e021a */
[----:B------:R-:W2:Y:S01]  /*22f0*/  LDG.E.U16.CONSTANT R23, desc[UR8][R26.64] ;  /* 0x000000081a177981 */ /* 0x000ea2000c1e9500 */
[----:B------:R-:W-:-:S05]  /*2300*/  IMAD.WIDE R12, R16, 0x2, R26 ;  /* 0x00000002100c7825 */ /* 0x000fca00078e021a */
[----:B------:R-:W2:Y:S01]  /*2310*/  LDG.E.U16.CONSTANT R28, desc[UR8][R12.64] ;  /* 0x000000080c1c7981 */ /* 0x000ea2000c1e9500 */
[--C-:B-1----:R-:W-:Y:S02]  /*2320*/  HADD2.F32 R22, -RZ, R8.reuse.H0_H0 ;  /* 0x20000008ff167230 */ /* 0x102fe40000004100 */
[----:B------:R-:W-:Y:S02]  /*2330*/  HADD2.F32 R29, -RZ, R8.H1_H1 ;  /* 0x30000008ff1d7230 */ /* 0x000fe40000004100 */
[----:B---3--:R-:W-:-:S05]  /*2340*/  HADD2.F32 R14, -RZ, R14.H0_H0 ;  /* 0x2000000eff0e7230 */ /* 0x008fca0000004100 */
[----:B------:R-:W-:Y:S01]  /*2350*/  FFMA R22, R22, R14, R15 ;  /* 0x0000000e16167223 */ /* 0x000fe2000000000f */
[----:B------:R-:W-:-:S04]  /*2360*/  IMAD.WIDE R14, R16, 0x2, R12 ;  /* 0x00000002100e7825 */ /* 0x000fc800078e020c */
[----:B----4-:R-:W-:Y:S02]  /*2370*/  HADD2.F32 R8, -RZ, R21.H0_H0 ;  /* 0x20000015ff087230 */ /* 0x010fe40000004100 */
[----:B------:R0:W3:Y:S03]  /*2380*/  LDG.E.U16.CONSTANT R21, desc[UR8][R14.64] ;  /* 0x000000080e157981 */ /* 0x0000e6000c1e9500 */
[----:B------:R-:W-:Y:S01]  /*2390*/  FFMA R29, R29, R8, R22 ;  /* 0x000000081d1d7223 */ /* 0x000fe20000000016 */
[----:B0-----:R-:W-:-:S05]  /*23a0*/  IMAD.WIDE R14, R16, 0x2, R14 ;  /* 0x00000002100e7825 */ /* 0x001fca00078e020e */
[----:B------:R5:W4:Y:S01]  /*23b0*/  LDG.E.U16.CONSTANT R22, desc[UR8][R14.64] ;  /* 0x000000080e167981 */ /* 0x000b22000c1e9500 */
[----:B------:R-:W-:-:S05]  /*23c0*/  IMAD.WIDE R12, R16, 0x2, R14 ;  /* 0x00000002100c7825 */ /* 0x000fca00078e020e */
[----:B------:R0:W4:Y:S01]  /*23d0*/  LDG.E.U16.CONSTANT R8, desc[UR8][R12.64] ;  /* 0x000000080c087981 */ /* 0x000122000c1e9500 */
[----:B------:R-:W-:-:S04]  /*23e0*/  IMAD.WIDE R26, R16, 0x2, R12 ;  /* 0x00000002101a7825 */ /* 0x000fc800078e020c */
[----:B-----5:R-:W-:Y:S02]  /*23f0*/  HADD2.F32 R14, -RZ, R20.H0_H0 ;  /* 0x20000014ff0e7230 */ /* 0x020fe40000004100 */
[----:B------:R-:W-:-:S05]  /*2400*/  HADD2.F32 R20, -RZ, R9.H0_H0 ;  /* 0x20000009ff147230 */ /* 0x000fca0000004100 */
[----:B------:R-:W-:Y:S02]  /*2410*/  FFMA R29, R20, R14, R29 ;  /* 0x0000000e141d7223 */ /* 0x000fe4000000001d */
[----:B------:R1:W5:Y:S01]  /*2420*/  LDG.E.U16.CONSTANT R20, desc[UR8][R26.64] ;  /* 0x000000081a147981 */ /* 0x000362000c1e9500 */
[----:B------:R-:W-:Y:S02]  /*2430*/  HADD2.F32 R9, -RZ, R9.H1_H1 ;  /* 0x30000009ff097230 */ /* 0x000fe40000004100 */
[----:B--2---:R-:W-:Y:S02]  /*2440*/  HADD2.F32 R23, -RZ, R23.H0_H0 ;  /* 0x20000017ff177230 */ /* 0x004fe40000004100 */
[----:B------:R-:W-:Y:S02]  /*2450*/  HADD2.F32 R14, -RZ, R10.H0_H0 ;  /* 0x2000000aff0e7230 */ /* 0x000fe40000004100 */
[----:B------:R-:W-:Y:S02]  /*2460*/  HADD2.F32 R28, -RZ, R28.H0_H0 ;  /* 0x2000001cff1c7230 */ /* 0x000fe40000004100 */
[----:B------:R-:W-:-:S04]  /*2470*/  FFMA R9, R9, R23, R29 ;  /* 0x0000001709097223 */ /* 0x000fc8000000001d */
[----:B------:R-:W-:Y:S02]  /*2480*/  FFMA R9, R14, R28, R9 ;  /* 0x0000001c0e097223 */ /* 0x000fe40000000009 */
[----:B0-----:R-:W0:Y:S01]  /*2490*/  LDS.128 R12, [R7] ;  /* 0x00000000070c7984 */ /* 0x001e220000000c00 */
[----:B------:R-:W-:Y:S02]  /*24a0*/  HADD2.F32 R10, -RZ, R10.H1_H1 ;  /* 0x3000000aff0a7230 */ /* 0x000fe40000004100 */
[----:B-1----:R-:W-:-:S05]  /*24b0*/  IMAD.WIDE R26, R16, 0x2, R26 ;  /* 0x00000002101a7825 */ /* 0x002fca00078e021a */
[----:B------:R1:W2:Y:S01]  /*24c0*/  LDG.E.U16.CONSTANT R29, desc[UR8][R26.64] ;  /* 0x000000081a1d7981 */ /* 0x0002a2000c1e9500 */
[----:B0-----:R-:W-:Y:S02]  /*24d0*/  HADD2.F32 R28, -RZ, R12.H0_H0 ;  /* 0x2000000cff1c7230 */ /* 0x001fe40000004100 */
[----:B---3--:R-:W-:-:S05]  /*24e0*/  HADD2.F32 R21, -RZ, R21.H0_H0 ;  /* 0x20000015ff157230 */ /* 0x008fca0000004100 */
[----:B------:R-:W-:Y:S01]  /*24f0*/  FFMA R9, R10, R21, R9 ;  /* 0x000000150a097223 */ /* 0x000fe20000000009 */
[--C-:B------:R-:W-:Y:S02]  /*2500*/  HADD2.F32 R10, -RZ, R11.reuse.H0_H0 ;  /* 0x2000000bff0a7230 */ /* 0x100fe40000004100 */
[----:B------:R-:W-:Y:S02]  /*2510*/  HADD2.F32 R11, -RZ, R11.H1_H1 ;  /* 0x3000000bff0b7230 */ /* 0x000fe40000004100 */
[----:B----4-:R-:W-:-:S05]  /*2520*/  HADD2.F32 R22, -RZ, R22.H0_H0 ;  /* 0x20000016ff167230 */ /* 0x010fca0000004100 */
[----:B------:R-:W-:Y:S01]  /*2530*/  FFMA R10, R10, R22, R9 ;  /* 0x000000160a0a7223 */ /* 0x000fe20000000009 */
[----:B------:R-:W-:Y:S02]  /*2540*/  HADD2.F32 R21, -RZ, R8.H0_H0 ;  /* 0x20000008ff157230 */ /* 0x000fe40000004100 */
[----:B------:R-:W-:-:S04]  /*2550*/  IMAD.WIDE R8, R16, 0x2, R26 ;  /* 0x0000000210087825 */ /* 0x000fc800078e021a */
[----:B------:R-:W-:Y:S01]  /*2560*/  FFMA R21, R11, R21, R10 ;  /* 0x000000150b157223 */ /* 0x000fe2000000000a */
[----:B------:R-:W-:Y:S02]  /*2570*/  IMAD.WIDE R10, R16, 0x2, R8 ;  /* 0x00000002100a7825 */ /* 0x000fe400078e0208 */
[----:B------:R-:W3:Y:S02]  /*2580*/  LDG.E.U16.CONSTANT R8, desc[UR8][R8.64] ;  /* 0x0000000808087981 */ /* 0x000ee4000c1e9500 */
[----:B-----5:R-:W-:-:S05]  /*2590*/  HADD2.F32 R20, -RZ, R20.H0_H0 ;  /* 0x20000014ff147230 */ /* 0x020fca0000004100 */
[----:B------:R-:W-:Y:S01]  /*25a0*/  FFMA R28, R28, R20, R21 ;  /* 0x000000141c1c7223 */ /* 0x000fe20000000015 */
[C---:B------:R-:W-:Y:S02]  /*25b0*/  IMAD.WIDE R20, R16.reuse, 0x2, R10 ;  /* 0x0000000210147825 */ /* 0x040fe400078e020a */
[----:B------:R-:W4:Y:S02]  /*25c0*/  LDG.E.U16.CONSTANT R10, desc[UR8][R10.64] ;  /* 0x000000080a0a7981 */ /* 0x000f24000c1e9500 */
[C---:B------:R-:W-:Y:S02]  /*25d0*/  IMAD.WIDE R22, R16.reuse, 0x2, R20 ;  /* 0x0000000210167825 */ /* 0x040fe400078e0214 */
[----:B------:R-:W5:Y:S02]  /*25e0*/  LDG.E.U16.CONSTANT R20, desc[UR8][R20.64] ;  /* 0x0000000814147981 */ /* 0x000f64000c1e9500 */
[C---:B-1----:R-:W-:Y:S02]  /*25f0*/  IMAD.WIDE R26, R16.reuse, 0x2, R22 ;  /* 0x00000002101a7825 */ /* 0x042fe400078e0216 */
[----:B------:R-:W5:Y:S04]  /*2600*/  LDG.E.U16.CONSTANT R22, desc[UR8][R22.64] ;  /* 0x0000000816167981 */ /* 0x000f68000c1e9500 */
[----:B------:R0:W5:Y:S02]  /*2610*/  LDG.E.U16.CONSTANT R9, desc[UR8][R26.64] ;  /* 0x000000081a097981 */ /* 0x000164000c1e9500 */
[----:B0-----:R-:W-:-:S06]  /*2620*/  IMAD.WIDE R26, R16, 0x2, R26 ;  /* 0x00000002101a7825 */ /* 0x001fcc00078e021a */
[----:B------:R-:W5:Y:S01]  /*2630*/  LDG.E.U16.CONSTANT R26, desc[UR8][R26.64] ;  /* 0x000000081a1a7981 */ /* 0x000f62000c1e9500 */
[----:B------:R-:W-:Y:S02]  /*2640*/  HADD2.F32 R12, -RZ, R12.H1_H1 ;  /* 0x3000000cff0c7230 */ /* 0x000fe40000004100 */
[----:B--2---:R-:W-:Y:S02]  /*2650*/  HADD2.F32 R29, -RZ, R29.H0_H0 ;  /* 0x2000001dff1d7230 */ /* 0x004fe40000004100 */
[----:B------:R-:W-:-:S03]  /*2660*/  HADD2.F32 R11, -RZ, R13.H0_H0 ;  /* 0x2000000dff0b7230 */ /* 0x000fc60000004100 */
[----:B------:R-:W-:Y:S01]  /*2670*/  FFMA R12, R12, R29, R28 ;  /* 0x0000001d0c0c7223 */ /* 0x000fe2000000001c */
[----:B------:R-:W-:Y:S01]  /*2680*/  HADD2.F32 R13, -RZ, R13.H1_H1 ;  /* 0x3000000dff0d7230 */ /* 0x000fe20000004100 */
[----:B------:R-:W-:-:S04]  /*2690*/  IADD3 R24, PT, PT, R24, 0x10, RZ ;  /* 0x0000001018187810 */ /* 0x000fc80007ffe0ff */
[----:B------:R-:W-:Y:S02]  /*26a0*/  ISETP.NE.AND P0, PT, R24, RZ, PT ;  /* 0x000000ff1800720c */ /* 0x000fe40003f05270 */
[----:B------:R-:W-:Y:S02]  /*26b0*/  LEA R25, R16, R25, 0x4 ;  /* 0x0000001910197211 */ /* 0x000fe400078e20ff */
[----:B------:R-:W-:Y:S01]  /*26c0*/  IADD3 R7, PT, PT, R7, 0x20, RZ ;  /* 0x0000002007077810 */ /* 0x000fe20007ffe0ff */
[----:B---3--:R-:W-:-:S05]  /*26d0*/  HADD2.F32 R8, -RZ, R8.H0_H0 ;  /* 0x20000008ff087230 */ /* 0x008fca0000004100 */
[----:B------:R-:W-:Y:S01]  /*26e0*/  FFMA R8, R11, R8, R12 ;  /* 0x000000080b087223 */ /* 0x000fe2000000000c */
[----:B------:R-:W-:Y:S02]  /*26f0*/  HADD2.F32 R11, -RZ, R14.H0_H0 ;  /* 0x2000000eff0b7230 */ /* 0x000fe40000004100 */
[----:B----4-:R-:W-:-:S05]  /*2700*/  HADD2.F32 R10, -RZ, R10.H0_H0 ;  /* 0x2000000aff0a7230 */ /* 0x010fca0000004100 */
[----:B------:R-:W-:Y:S01]  /*2710*/  FFMA R8, R13, R10, R8 ;  /* 0x0000000a0d087223 */ /* 0x000fe20000000008 */
[----:B-----5:R-:W-:Y:S02]  /*2720*/  HADD2.F32 R20, -RZ, R20.H0_H0 ;  /* 0x20000014ff147230 */ /* 0x020fe40000004100 */
[----:B------:R-:W-:-:S03]  /*2730*/  HADD2.F32 R13, -RZ, R14.H1_H1 ;  /* 0x3000000eff0d7230 */ /* 0x000fc60000004100 */
[----:B------:R-:W-:Y:S01]  /*2740*/  FFMA R8, R11, R20, R8 ;  /* 0x000000140b087223 */ /* 0x000fe20000000008 */
[----:B------:R-:W-:Y:S02]  /*2750*/  HADD2.F32 R22, -RZ, R22.H0_H0 ;  /* 0x20000016ff167230 */ /* 0x000fe40000004100 */
[----:B------:R-:W-:Y:S02]  /*2760*/  HADD2.F32 R11, -RZ, R15.H0_H0 ;  /* 0x2000000fff0b7230 */ /* 0x000fe40000004100 */
[----:B------:R-:W-:Y:S02]  /*2770*/  HADD2.F32 R9, -RZ, R9.H0_H0 ;  /* 0x20000009ff097230 */ /* 0x000fe40000004100 */
[----:B------:R-:W-:Y:S01]  /*2780*/  FFMA R8, R13, R22, R8 ;  /* 0x000000160d087223 */ /* 0x000fe20000000008 */
[----:B------:R-:W-:-:S03]  /*2790*/  HADD2.F32 R15, -RZ, R15.H1_H1 ;  /* 0x3000000fff0f7230 */ /* 0x000fc60000004100 */
[----:B------:R-:W-:Y:S01]  /*27a0*/  FFMA R8, R11, R9, R8 ;  /* 0x000000090b087223 */ /* 0x000fe20000000008 */
[----:B------:R-:W-:-:S05]  /*27b0*/  HADD2.F32 R26, -RZ, R26.H0_H0 ;  /* 0x2000001aff1a7230 */ /* 0x000fca0000004100 */
[----:B------:R-:W-:Y:S01]  /*27c0*/  FFMA R15, R15, R26, R8 ;  /* 0x0000001a0f0f7223 */ /* 0x000fe20000000008 */
[----:B------:R-:W-:Y:S06]  /*27d0*/  @P0 BRA `(.L_x_28) ;  /* 0xfffffff800a40947 */ /* 0x000fec000383ffff */
[----:B------:R-:W-:-:S07]  /*27e0*/  MOV R14, R17 ;  /* 0x00000011000e7202 */ /* 0x000fce0000000f00 */
.L_x_27:
[----:B------:R-:W-:Y:S01]  /*27f0*/  ISETP.NE.AND P0, PT, R2, RZ, PT ;  /* 0x000000ff0200720c */ /* 0x000fe20003f05270 */
[----:B------:R-:W-:-:S12]  /*2800*/  BSSY.RECONVERGENT B0, `(.L_x_29) ;  /* 0x0000073000007945 */ /* 0x000fd80003800200 */
[----:B------:R-:W-:Y:S05]  /*2810*/  @!P0 BRA `(.L_x_30) ;  /* 0x0000000400c48947 */ /* 0x000fea0003800000 */
[----:B------:R-:W-:Y:S01]  /*2820*/  IADD3 R7, PT, PT, R2, -0x1, RZ ;  /* 0xffffffff02077810 */ /* 0x000fe20007ffe0ff */
[----:B------:R-:W-:Y:S01]  /*2830*/  BSSY.RECONVERGENT B1, `(.L_x_31) ;  /* 0x0000034000017945 */ /* 0x000fe20003800200 */
[----:B------:R-:W-:Y:S02]  /*2840*/  ISETP.NE.AND P1, PT, R4, RZ, PT ;  /* 0x000000ff0400720c */ /* 0x000fe40003f25270 */
[----:B------:R-:W-:Y:S02]  /*2850*/  ISETP.GE.U32.AND P0, PT, R7, 0x7, PT ;  /* 0x000000070700780c */ /* 0x000fe40003f06070 */
[----:B------:R-:W-:-:S11]  /*2860*/  IADD3 R7, PT, PT, R3, R0, RZ ;  /* 0x0000000003077210 */ /* 0x000fd60007ffe0ff */
[----:B------:R-:W-:Y:S05]  /*2870*/  @!P0 BRA `(.L_x_32) ;  /* 0x0000000000bc8947 */ /* 0x000fea0003800000 */
[----:B------:R-:W0:Y:S08]  /*2880*/  LDC R23, c[0x0][0x3b0] ;  /* 0x0000ec00ff177b82 */ /* 0x000e300000000800 */
[----:B------:R-:W1:Y:S01]  /*2890*/  LDC.64 R28, c[0x0][0x390] ;  /* 0x0000e400ff1c7b82 */ /* 0x000e620000000a00 */
[----:B0-----:R-:W-:-:S04]  /*28a0*/  IMAD R9, R14, R23, R7 ;  /* 0x000000170e097224 */ /* 0x001fc800078e0207 */
[----:B-1----:R-:W-:-:S05]  /*28b0*/  IMAD.WIDE R28, R9, 0x2, R28 ;  /* 0x00000002091c7825 */ /* 0x002fca00078e021c */
[----:B------:R-:W3:Y:S01]  /*28c0*/  LDG.E.U16.CONSTANT R24, desc[UR8][R28.64] ;  /* 0x000000081c187981 */ /* 0x000ee2000c1e9500 */
[----:B------:R-:W-:-:S05]  /*28d0*/  IMAD.WIDE R18, R23, 0x2, R28 ;  /* 0x0000000217127825 */ /* 0x000fca00078e021c */
[----:B------:R0:W4:Y:S01]  /*28e0*/  LDG.E.U16.CONSTANT R25, desc[UR8][R18.64] ;  /* 0x0000000812197981 */ /* 0x000122000c1e9500 */
[----:B------:R-:W-:-:S05]  /*28f0*/  IMAD.WIDE R20, R23, 0x2, R18 ;  /* 0x0000000217147825 */ /* 0x000fca00078e0212 */
[----:B------:R1:W5:Y:S01]  /*2900*/  LDG.E.U16.CONSTANT R26, desc[UR8][R20.64] ;  /* 0x00000008141a7981 */ /* 0x000362000c1e9500 */
[----:B------:R-:W-:-:S04]  /*2910*/  IMAD.WIDE R8, R23, 0x2, R20 ;  /* 0x0000000217087825 */ /* 0x000fc800078e0214 */
[C---:B------:R-:W-:Y:S02]  /*2920*/  IMAD.WIDE R10, R23.reuse, 0x2, R8 ;  /* 0x00000002170a7825 */ /* 0x040fe400078e0208 */
[----:B------:R2:W5:Y:S02]  /*2930*/  LDG.E.U16.CONSTANT R8, desc[UR8][R8.64] ;  /* 0x0000000808087981 */ /* 0x000564000c1e9500 */
[C---:B------:R-:W-:Y:S02]  /*2940*/  IMAD.WIDE R12, R23.reuse, 0x2, R10 ;  /* 0x00000002170c7825 */ /* 0x040fe400078e020a */
[----:B------:R2:W5:Y:S02]  /*2950*/  LDG.E.U16.CONSTANT R10, desc[UR8][R10.64] ;  /* 0x000000080a0a7981 */ /* 0x000564000c1e9500 */
[C---:B------:R-:W-:Y:S02]  /*2960*/  IMAD.WIDE R16, R23.reuse, 0x2, R12 ;  /* 0x0000000217107825 */ /* 0x040fe400078e020c */
[----:B------:R-:W5:Y:S02]  /*2970*/  LDG.E.U16.CONSTANT R12, desc[UR8][R12.64] ;  /* 0x000000080c0c7981 */ /* 0x000f64000c1e9500 */
[----:B------:R-:W-:-:S02]  /*2980*/  IMAD.WIDE R22, R23, 0x2, R16 ;  /* 0x0000000217167825 */ /* 0x000fc400078e0210 */
[----:B------:R-:W5:Y:S04]  /*2990*/  LDG.E.U16.CONSTANT R16, desc[UR8][R16.64] ;  /* 0x0000000810107981 */ /* 0x000f68000c1e9500 */
[----:B------:R-:W5:Y:S01]  /*29a0*/  LDG.E.U16.CONSTANT R22, desc[UR8][R22.64] ;  /* 0x0000000816167981 */ /* 0x000f62000c1e9500 */
[----:B------:R-:W-:-:S05]  /*29b0*/  LEA R27, R14, UR5, 0x1 ;  /* 0x000000050e1b7c11 */ /* 0x000fca000f8e08ff */
[----:B0-----:R-:W0:Y:S04]  /*29c0*/  LDS.64 R18, [R27] ;  /* 0x000000001b127984 */ /* 0x001e280000000a00 */
[----:B-1----:R-:W1:Y:S01]  /*29d0*/  LDS.64 R20, [R27+0x8] ;  /* 0x000008001b147984 */ /* 0x002e620000000a00 */
[----:B------:R-:W-:Y:S01]  /*29e0*/  IADD3 R14, PT, PT, R14, 0x8, RZ ;  /* 0x000000080e0e7810 */ /* 0x000fe20007ffe0ff */
[--C-:B0-----:R-:W-:Y:S02]  /*29f0*/  HADD2.F32 R28, -RZ, R18.reuse.H0_H0 ;  /* 0x20000012ff1c7230 */ /* 0x101fe40000004100 */
[----:B--2---:R-:W-:Y:S02]  /*2a00*/  HADD2.F32 R9, -RZ, R18.H1_H1 ;  /* 0x30000012ff097230 */ /* 0x004fe40000004100 */
[----:B------:R-:W-:-:S02]  /*2a10*/  HADD2.F32 R18, -RZ, R19.H0_H0 ;  /* 0x20000013ff127230 */ /* 0x000fc40000004100 */
[----:B-1----:R-:W-:Y:S02]  /*2a20*/  HADD2.F32 R11, -RZ, R20.H0_H0 ;  /* 0x20000014ff0b7230 */ /* 0x002fe40000004100 */
[----:B---3--:R-:W-:-:S05]  /*2a30*/  HADD2.F32 R24, -RZ, R24.H0_H0 ;  /* 0x20000018ff187230 */ /* 0x008fca0000004100 */
[----:B------:R-:W-:Y:S01]  /*2a40*/  FFMA R24, R28, R24, R15 ;  /* 0x000000181c187223 */ /* 0x000fe2000000000f */
[----:B----4-:R-:W-:-:S05]  /*2a50*/  HADD2.F32 R25, -RZ, R25.H0_H0 ;  /* 0x20000019ff197230 */ /* 0x010fca0000004100 */
[----:B------:R-:W-:Y:S01]  /*2a60*/  FFMA R9, R9, R25, R24 ;  /* 0x0000001909097223 */ /* 0x000fe20000000018 */
[----:B-----5:R-:W-:Y:S02]  /*2a70*/  HADD2.F32 R26, -RZ, R26.H0_H0 ;  /* 0x2000001aff1a7230 */ /* 0x020fe40000004100 */
[----:B------:R-:W-:-:S03]  /*2a80*/  HADD2.F32 R24, -RZ, R19.H1_H1 ;  /* 0x30000013ff187230 */ /* 0x000fc60000004100 */
[----:B------:R-:W-:Y:S01]  /*2a90*/  FFMA R9, R18, R26, R9 ;  /* 0x0000001a12097223 */ /* 0x000fe20000000009 */
[----:B------:R-:W-:-:S05]  /*2aa0*/  HADD2.F32 R8, -RZ, R8.H0_H0 ;  /* 0x20000008ff087230 */ /* 0x000fca0000004100 */
[----:B------:R-:W-:Y:S01]  /*2ab0*/  FFMA R8, R24, R8, R9 ;  /* 0x0000000818087223 */ /* 0x000fe20000000009 */
[----:B------:R-:W-:Y:S02]  /*2ac0*/  HADD2.F32 R10, -RZ, R10.H0_H0 ;  /* 0x2000000aff0a7230 */ /* 0x000fe40000004100 */
[----:B------:R-:W-:-:S03]  /*2ad0*/  HADD2.F32 R9, -RZ, R20.H1_H1 ;  /* 0x30000014ff097230 */ /* 0x000fc60000004100 */
[----:B------:R-:W-:Y:S01]  /*2ae0*/  FFMA R8, R11, R10, R8 ;  /* 0x0000000a0b087223 */ /* 0x000fe20000000008 */
[----:B------:R-:W-:Y:S02]  /*2af0*/  HADD2.F32 R12, -RZ, R12.H0_H0 ;  /* 0x2000000cff0c7230 */ /* 0x000fe40000004100 */
[----:B------:R-:W-:-:S03]  /*2b00*/  HADD2.F32 R11, -RZ, R21.H0_H0 ;  /* 0x20000015ff0b7230 */ /* 0x000fc60000004100 */
[----:B------:R-:W-:Y:S01]  /*2b10*/  FFMA R8, R9, R12, R8 ;  /* 0x0000000c09087223 */ /* 0x000fe20000000008 */
[----:B------:R-:W-:Y:S02]  /*2b20*/  HADD2.F32 R16, -RZ, R16.H0_H0 ;  /* 0x20000010ff107230 */ /* 0x000fe40000004100 */
[----:B------:R-:W-:Y:S02]  /*2b30*/  HADD2.F32 R21, -RZ, R21.H1_H1 ;  /* 0x30000015ff157230 */ /* 0x000fe40000004100 */
[----:B------:R-:W-:Y:S02]  /*2b40*/  HADD2.F32 R22, -RZ, R22.H0_H0 ;  /* 0x20000016ff167230 */ /* 0x000fe40000004100 */
[----:B------:R-:W-:-:S04]  /*2b50*/  FFMA R8, R11, R16, R8 ;  /* 0x000000100b087223 */ /* 0x000fc80000000008 */
[----:B------:R-:W-:-:S07]  /*2b60*/  FFMA R15, R21, R22, R8 ;  /* 0x00000016150f7223 */ /* 0x000fce0000000008 */
.L_x_32:
[----:B--2---:R-:W-:Y:S05]  /*2b70*/  BSYNC.RECONVERGENT B1 ;  /* 0x0000000000017941 */ /* 0x004fea0003800200 */
.L_x_31:
[----:B------:R-:W-:Y:S05]  /*2b80*/  @!P1 BRA `(.L_x_30) ;  /* 0x0000000000e89947 */ /* 0x000fea0003800000 */
[----:B------:R-:W-:Y:S01]  /*2b90*/  IADD3 R8, PT, PT, R4, -0x1, RZ ;  /* 0xffffffff04087810 */ /* 0x000fe20007ffe0ff */
[----:B------:R-:W-:Y:S01]  /*2ba0*/  BSSY.RECONVERGENT B1, `(.L_x_33) ;  /* 0x000001e000017945 */ /* 0x000fe20003800200 */
[----:B------:R-:W-:Y:S02]  /*2bb0*/  ISETP.NE.AND P1, PT, R6, RZ, PT ;  /* 0x000000ff0600720c */ /* 0x000fe40003f25270 */
[----:B------:R-:W-:-:S13]  /*2bc0*/  ISETP.GE.U32.AND P0, PT, R8, 0x3, PT ;  /* 0x000000030800780c */ /* 0x000fda0003f06070 */
[----:B------:R-:W-:Y:S05]  /*2bd0*/  @!P0 BRA `(.L_x_34) ;  /* 0x0000000000688947 */ /* 0x000fea0003800000 */
[----:B------:R-:W0:Y:S08]  /*2be0*/  LDC R19, c[0x0][0x3b0] ;  /* 0x0000ec00ff137b82 */ /* 0x000e300000000800 */
[----:B------:R-:W1:Y:S01]  /*2bf0*/  LDC.64 R8, c[0x0][0x390] ;  /* 0x0000e400ff087b82 */ /* 0x000e620000000a00 */
[----:B0-----:R-:W-:-:S04]  /*2c00*/  IMAD R13, R14, R19, R7 ;  /* 0x000000130e0d7224 */ /* 0x001fc800078e0207 */
[----:B-1----:R-:W-:-:S04]  /*2c10*/  IMAD.WIDE R12, R13, 0x2, R8 ;  /* 0x000000020d0c7825 */ /* 0x002fc800078e0208 */
[C---:B------:R-:W-:Y:S02]  /*2c20*/  IMAD.WIDE R16, R19.reuse, 0x2, R12 ;  /* 0x0000000213107825 */ /* 0x040fe400078e020c */
[----:B------:R0:W2:Y:S02]  /*2c30*/  LDG.E.U16.CONSTANT R12, desc[UR8][R12.64] ;  /* 0x000000080c0c7981 */ /* 0x0000a4000c1e9500 */
[C---:B------:R-:W-:Y:S02]  /*2c40*/  IMAD.WIDE R10, R19.reuse, 0x2, R16 ;  /* 0x00000002130a7825 */ /* 0x040fe400078e0210 */
[----:B------:R-:W3:Y:S02]  /*2c50*/  LDG.E.U16.CONSTANT R16, desc[UR8][R16.64] ;  /* 0x0000000810107981 */ /* 0x000ee4000c1e9500 */
[----:B------:R-:W-:Y:S02]  /*2c60*/  IMAD.WIDE R18, R19, 0x2, R10 ;  /* 0x0000000213127825 */ /* 0x000fe400078e020a */
[----:B------:R-:W4:Y:S04]  /*2c70*/  LDG.E.U16.CONSTANT R10, desc[UR8][R10.64] ;  /* 0x000000080a0a7981 */ /* 0x000f28000c1e9500 */
[----:B------:R-:W5:Y:S01]  /*2c80*/  LDG.E.U16.CONSTANT R18, desc[UR8][R18.64] ;  /* 0x0000000812127981 */ /* 0x000f62000c1e9500 */
[----:B------:R-:W-:-:S02]  /*2c90*/  LEA R8, R14, UR5, 0x1 ;  /* 0x000000050e087c11 */ /* 0x000fc4000f8e08ff */
[----:B------:R-:W-:-:S04]  /*2ca0*/  IADD3 R14, PT, PT, R14, 0x4, RZ ;  /* 0x000000040e0e7810 */ /* 0x000fc80007ffe0ff */
[----:B------:R-:W1:Y:S02]  /*2cb0*/  LDS.64 R8, [R8] ;  /* 0x0000000008087984 */ /* 0x000e640000000a00 */
[--C-:B-1----:R-:W-:Y:S02]  /*2cc0*/  HADD2.F32 R20, -RZ, R8.reuse.H0_H0 ;  /* 0x20000008ff147230 */ /* 0x102fe40000004100 */
[----:B------:R-:W-:Y:S02]  /*2cd0*/  HADD2.F32 R23, -RZ, R8.H1_H1 ;  /* 0x30000008ff177230 */ /* 0x000fe40000004100 */
[----:B0-----:R-:W-:Y:S02]  /*2ce0*/  HADD2.F32 R13, -RZ, R9.H0_H0 ;  /* 0x20000009ff0d7230 */ /* 0x001fe40000004100 */
[----:B--2---:R-:W-:-:S05]  /*2cf0*/  HADD2.F32 R21, -RZ, R12.H0_H0 ;  /* 0x2000000cff157230 */ /* 0x004fca0000004100 */
[----:B------:R-:W-:Y:S01]  /*2d00*/  FFMA R20, R20, R21, R15 ;  /* 0x0000001514147223 */ /* 0x000fe2000000000f */
[----:B---3--:R-:W-:-:S05]  /*2d10*/  HADD2.F32 R12, -RZ, R16.H0_H0 ;  /* 0x20000010ff0c7230 */ /* 0x008fca0000004100 */
[----:B------:R-:W-:Y:S01]  /*2d20*/  FFMA R12, R23, R12, R20 ;  /* 0x0000000c170c7223 */ /* 0x000fe20000000014 */
[----:B----4-:R-:W-:Y:S02]  /*2d30*/  HADD2.F32 R15, -RZ, R10.H0_H0 ;  /* 0x2000000aff0f7230 */ /* 0x010fe40000004100 */
[----:B------:R-:W-:Y:S02]  /*2d40*/  HADD2.F32 R10, -RZ, R9.H1_H1 ;  /* 0x30000009ff0a7230 */ /* 0x000fe40000004100 */
[----:B-----5:R-:W-:Y:S02]  /*2d50*/  HADD2.F32 R18, -RZ, R18.H0_H0 ;  /* 0x20000012ff127230 */ /* 0x020fe40000004100 */
[----:B------:R-:W-:-:S04]  /*2d60*/  FFMA R15, R13, R15, R12 ;  /* 0x0000000f0d0f7223 */ /* 0x000fc8000000000c */
[----:B------:R-:W-:-:S07]  /*2d70*/  FFMA R15, R10, R18, R15 ;  /* 0x000000120a0f7223 */ /* 0x000fce000000000f */
.L_x_34:
[----:B------:R-:W-:Y:S05]  /*2d80*/  BSYNC.RECONVERGENT B1 ;  /* 0x0000000000017941 */ /* 0x000fea0003800200 */
.L_x_33:
[----:B------:R-:W-:Y:S05]  /*2d90*/  @!P1 BRA `(.L_x_30) ;  /* 0x0000000000649947 */ /* 0x000fea0003800000 */
[----:B------:R-:W0:Y:S08]  /*2da0*/  LDC R13, c[0x0][0x3b0] ;  /* 0x0000ec00ff0d7b82 */ /* 0x000e300000000800 */
[----:B------:R-:W1:Y:S01]  /*2db0*/  LDC.64 R8, c[0x0][0x390] ;  /* 0x0000e400ff087b82 */ /* 0x000e620000000a00 */
[----:B0-----:R-:W-:-:S04]  /*2dc0*/  IMAD R7, R14, R13, R7 ;  /* 0x0000000d0e077224 */ /* 0x001fc800078e0207 */
[----:B-1----:R-:W-:-:S05]  /*2dd0*/  IMAD.WIDE R8, R7, 0x2, R8 ;  /* 0x0000000207087825 */ /* 0x002fca00078e0208 */
[----:B------:R-:W2:Y:S01]  /*2de0*/  LDG.E.U16.CONSTANT R11, desc[UR8][R8.64] ;  /* 0x00000008080b7981 */ /* 0x000ea2000c1e9500 */
[----:B------:R-:W-:Y:S02]  /*2df0*/  LEA R16, R14, UR5, 0x1 ;  /* 0x000000050e107c11 */ /* 0x000fe4000f8e08ff */
[----:B------:R-:W-:-:S03]  /*2e00*/  ISETP.NE.AND P0, PT, R6, 0x1, PT ;  /* 0x000000010600780c */ /* 0x000fc60003f05270 */
[----:B------:R-:W0:Y:S02]  /*2e10*/  LDS.U16 R7, [R16] ;  /* 0x0000000010077984 */ /* 0x000e240000000400 */
[----:B0-----:R-:W-:Y:S02]  /*2e20*/  HADD2.F32 R10, -RZ, R7.H0_H0 ;  /* 0x20000007ff0a7230 */ /* 0x001fe40000004100 */
[----:B--2---:R-:W-:-:S05]  /*2e30*/  HADD2.F32 R11, -RZ, R11.H0_H0 ;  /* 0x2000000bff0b7230 */ /* 0x004fca0000004100 */
[----:B------:R-:W-:Y:S01]  /*2e40*/  FFMA R15, R10, R11, R15 ;  /* 0x0000000b0a0f7223 */ /* 0x000fe2000000000f */
[----:B------:R-:W-:Y:S06]  /*2e50*/  @!P0 BRA `(.L_x_30) ;  /* 0x0000000000348947 */ /* 0x000fec0003800000 */
[----:B------:R-:W-:Y:S01]  /*2e60*/  ISETP.NE.AND P0, PT, R6, 0x2, PT ;  /* 0x000000020600780c */ /* 0x000fe20003f05270 */
[C---:B------:R-:W-:Y:S01]  /*2e70*/  IMAD.WIDE R10, R13.reuse, 0x2, R8 ;  /* 0x000000020d0a7825 */ /* 0x040fe200078e0208 */
[----:B------:R-:W0:Y:S11]  /*2e80*/  LDS.U16 R7, [R16+0x2] ;  /* 0x0000020010077984 */ /* 0x000e360000000400 */
[----:B------:R-:W-:-:S02]  /*2e90*/  @P0 IMAD.WIDE R8, R13, 0x2, R10 ;  /* 0x000000020d080825 */ /* 0x000fc400078e020a */
[----:B------:R-:W2:Y:S04]  /*2ea0*/  LDG.E.U16.CONSTANT R10, desc[UR8][R10.64] ;  /* 0x000000080a0a7981 */ /* 0x000ea8000c1e9500 */
[----:B------:R-:W3:Y:S04]  /*2eb0*/  @P0 LDG.E.U16.CONSTANT R8, desc[UR8][R8.64] ;  /* 0x0000000808080981 */ /* 0x000ee8000c1e9500 */
[----:B------:R-:W1:Y:S01]  /*2ec0*/  @P0 LDS.U16 R13, [R16+0x4] ;  /* 0x00000400100d0984 */ /* 0x000e620000000400 */
[----:B0-----:R-:W-:Y:S02]  /*2ed0*/  HADD2.F32 R12, -RZ, R7.H0_H0 ;  /* 0x20000007ff0c7230 */ /* 0x001fe40000004100 */
[----:B-1----:R-:W-:-:S02]  /*2ee0*/  @P0 HADD2.F32 R14, -RZ, R13.H0_H0 ;  /* 0x2000000dff0e0230 */ /* 0x002fc40000004100 */
[----:B--2---:R-:W-:Y:S02]  /*2ef0*/  HADD2.F32 R7, -RZ, R10.H0_H0 ;  /* 0x2000000aff077230 */ /* 0x004fe40000004100 */
[----:B---3--:R-:W-:-:S03]  /*2f00*/  @P0 HADD2.F32 R13, -RZ, R8.H0_H0 ;  /* 0x20000008ff0d0230 */ /* 0x008fc60000004100 */
[----:B------:R-:W-:-:S04]  /*2f10*/  FFMA R15, R12, R7, R15 ;  /* 0x000000070c0f7223 */ /* 0x000fc8000000000f */
[----:B------:R-:W-:-:S07]  /*2f20*/  @P0 FFMA R15, R14, R13, R15 ;  /* 0x0000000d0e0f0223 */ /* 0x000fce000000000f */
.L_x_30:
[----:B--2---:R-:W-:Y:S05]  /*2f30*/  BSYNC.RECONVERGENT B0 ;  /* 0x0000000000007941 */ /* 0x004fea0003800200 */
.L_x_29:
[----:B------:R-:W0:Y:S01]  /*2f40*/  LDC.64 R8, c[0x0][0x398] ;  /* 0x0000e600ff087b82 */ /* 0x000e220000000a00 */
[----:B------:R-:W1:Y:S01]  /*2f50*/  LDCU UR4, c[0x0][0x3b0] ;  /* 0x00007600ff0477ac */ /* 0x000e620008000800 */
[----:B------:R-:W-:Y:S02]  /*2f60*/  IADD3 R7, PT, PT, R5, R0, RZ ;  /* 0x0000000005077210 */ /* 0x000fe40007ffe0ff */
[----:B------:R-:W-:Y:S02]  /*2f70*/  F2FP.F16.F32.PACK_AB R15, RZ, R15 ;  /* 0x0000000fff0f723e */ /* 0x000fe400000000ff */
[----:B------:R-:W-:-:S04]  /*2f80*/  IADD3 R0, PT, PT, R0, UR6, RZ ;  /* 0x0000000600007c10 */ /* 0x000fc8000fffe0ff */
[----:B-1----:R-:W-:Y:S01]  /*2f90*/  ISETP.GE.AND P0, PT, R0, UR4, PT ;  /* 0x0000000400007c0c */ /* 0x002fe2000bf06270 */
[----:B0-----:R-:W-:-:S05]  /*2fa0*/  IMAD.WIDE R8, R7, 0x2, R8 ;  /* 0x0000000207087825 */ /* 0x001fca00078e0208 */
[----:B------:R1:W-:Y:S07]  /*2fb0*/  STG.E.U16 desc[UR8][R8.64], R15 ;  /* 0x0000000f08007986 */ /* 0x0003ee000c101508 */
[----:B------:R-:W-:Y:S05]  /*2fc0*/  @!P0 BRA `(.L_x_35) ;  /* 0xfffffff000788947 */ /* 0x000fea000383ffff */
[----:B------:R-:W-:Y:S05]  /*2fd0*/  EXIT ;  /* 0x000000000000794d */ /* 0x000fea0003800000 */
.L_x_16:
[----:B------:R-:W-:Y:S01]  /*2fe0*/  HFMA2 R18, -RZ, RZ, 0, 9.5367431640625e-07 ;  /* 0x00000010ff127431 */ /* 0x000fe200000001ff */
[----:B------:R-:W-:Y:S02]  /*2ff0*/  MOV R16, R6 ;  /* 0x0000000600107202 */ /* 0x000fe40000000f00 */
[----:B------:R-:W-:Y:S02]  /*3000*/  MOV R19, 0x1f ;  /* 0x0000001f00137802 */ /* 0x000fe40000000f00 */
[----:B------:R-:W-:-:S07]  /*3010*/  MOV R13, 0xffffffff ;  /* 0xffffffff000d7802 */ /* 0x000fce0000000f00 */
[----:B------:R-:W-:Y:S05]  /*3020*/  WARPSYNC.COLLECTIVE R13, `(.L_x_36) ;  /* 0x000000000d087348 */ /* 0x000fea0003c00000 */
[----:B------:R0:W1:Y:S02]  /*3030*/  SHFL.BFLY P0, R14, R16, R18, R19 ;  /* 0x0c000012100e7389 */ /* 0x0000640000000013 */
[----:B01----:R-:W-:Y:S05]  /*3040*/  ENDCOLLECTIVE ;  /* 0x000000000000791b */ /* 0x003fea0003800000 */
.L_x_36:
[----:B------:R-:W-:Y:S01]  /*3050*/  HFMA2 R18, -RZ, RZ, 0, 4.76837158203125e-07 ;  /* 0x00000008ff127431 */ /* 0x000fe200000001ff */
[----:B------:R-:W-:-:S04]  /*3060*/  MOV R10, R14 ;  /* 0x0000000e000a7202 */ /* 0x000fc80000000f00 */
[----:B------:R-:W-:-:S05]  /*3070*/  PRMT R10, R10, 0x5410, R10 ;  /* 0x000054100a0a7816 */ /* 0x000fca000000000a */
[----:B------:R-:W-:-:S05]  /*3080*/  HMNMX2 R10, R6.H0_H0, R10.H1_H1, !PT ;  /* 0x3000000a060a7240 */ /* 0x000fca0007800800 */
[----:B------:R-:W-:-:S07]  /*3090*/  MOV R16, R10 ;  /* 0x0000000a00107202 */ /* 0x000fce0000000f00 */
[----:B------:R-:W-:Y:S05]  /*30a0*/  WARPSYNC.COLLECTIVE R13, `(.L_x_37) ;  /* 0x000000000d087348 */ /* 0x000fea0003c00000 */
[----:B------:R0:W1:Y:S02]  /*30b0*/  SHFL.BFLY P0, R14, R16, R18, R19 ;  /* 0x0c000012100e7389 */ /* 0x0000640000000013 */
[----:B01----:R-:W-:Y:S05]  /*30c0*/  ENDCOLLECTIVE ;  /* 0x000000000000791b */ /* 0x003fea0003800000 */
.L_x_37:
[----:B------:R-:W-:Y:S01]  /*30d0*/  HFMA2 R18, -RZ, RZ, 0, 2.384185791015625e-07 ;  /* 0x00000004ff127431 */ /* 0x000fe200000001ff */
[----:B------:R-:W-:-:S04]  /*30e0*/  MOV R12, R14 ;  /* 0x0000000e000c7202 */ /* 0x000fc80000000f00 */
[----:B------:R-:W-:-:S05]  /*30f0*/  PRMT R12, R12, 0x5410, R12 ;  /* 0x000054100c0c7816 */ /* 0x000fca000000000c */
[----:B------:R-:W-:-:S05]  /*3100*/  HMNMX2 R12, R10.H0_H0, R12.H1_H1, !PT ;  /* 0x3000000c0a0c7240 */ /* 0x000fca0007800800 */
[----:B------:R-:W-:-:S07]  /*3110*/  MOV R16, R12 ;  /* 0x0000000c00107202 */ /* 0x000fce0000000f00 */
[----:B------:R-:W-:Y:S05]  /*3120*/  WARPSYNC.COLLECTIVE R13, `(.L_x_38) ;  /* 0x000000000d087348 */ /* 0x000fea0003c00000 */
[----:B------:R0:W1:Y:S02]  /*3130*/  SHFL.BFLY P0, R14, R16, R18, R19 ;  /* 0x0c000012100e7389 */ /* 0x0000640000000013 */
[----:B01----:R-:W-:Y:S05]  /*3140*/  ENDCOLLECTIVE ;  /* 0x000000000000791b */ /* 0x003fea0003800000 */
.L_x_38:
[----:B------:R-:W-:Y:S01]  /*3150*/  HFMA2 R18, -RZ, RZ, 0, 1.1920928955078125e-07 ;  /* 0x00000002ff127431 */ /* 0x000fe200000001ff */
[----:B------:R-:W-:-:S05]  /*3160*/  MOV R6, R14 ;  /* 0x0000000e00067202 */ /* 0x000fca0000000f00 */
[----:B------:R-:W-:-:S05]  /*3170*/  HMNMX2 R6, R12.H0_H0, R6.H0_H0, !PT ;  /* 0x200000060c067240 */ /* 0x000fca0007800800 */
[----:B------:R-:W-:-:S07]  /*3180*/  MOV R16, R6 ;  /* 0x0000000600107202 */ /* 0x000fce0000000f00 */
[----:B------:R-:W-:Y:S05]  /*3190*/  WARPSYNC.COLLECTIVE R13, `(.L_x_39) ;  /* 0x000000000d087348 */ /* 0x000fea0003c00000 */
[----:B------:R0:W1:Y:S02]  /*31a0*/  SHFL.BFLY P0, R14, R16, R18, R19 ;  /* 0x0c000012100e7389 */ /* 0x0000640000000013 */
[----:B01----:R-:W-:Y:S05]  /*31b0*/  ENDCOLLECTIVE ;  /* 0x000000000000791b */ /* 0x003fea0003800000 */
.L_x_39:
[----:B------:R-:W-:Y:S01]  /*31c0*/  HFMA2 R18, -RZ, RZ, 0, 5.9604644775390625e-08 ;  /* 0x00000001ff127431 */ /* 0x000fe200000001ff */
[----:B------:R-:W-:-:S04]  /*31d0*/  MOV R10, R14 ;  /* 0x0000000e000a7202 */ /* 0x000fc80000000f00 */
[----:B------:R-:W-:-:S05]  /*31e0*/  PRMT R10, R10, 0x5410, R10 ;  /* 0x000054100a0a7816 */ /* 0x000fca000000000a */
[----:B------:R-:W-:-:S05]  /*31f0*/  HMNMX2 R15, R6.H0_H0, R10.H1_H1, !PT ;  /* 0x3000000a060f7240 */ /* 0x000fca0007800800 */
[----:B------:R-:W-:-:S07]  /*3200*/  MOV R16, R15 ;  /* 0x0000000f00107202 */ /* 0x000fce0000000f00 */
[----:B------:R-:W-:Y:S05]  /*3210*/  WARPSYNC.COLLECTIVE R13, `(.L_x_40) ;  /* 0x000000000d087348 */ /* 0x000fea0003c00000 */
[----:B------:R0:W1:Y:S02]  /*3220*/  SHFL.BFLY P0, R14, R16, R18, R19 ;  /* 0x0c000012100e7389 */ /* 0x0000640000000013 */
[----:B01----:R-:W-:Y:S05]  /*3230*/  ENDCOLLECTIVE ;  /* 0x000000000000791b */ /* 0x003fea0003800000 */
.L_x_40:
[----:B------:R-:W-:Y:S01]  /*3240*/  MOV R10, R14 ;  /* 0x0000000e000a7202 */ /* 0x000fe20000000f00 */
[----:B------:R-:W-:Y:S06]  /*3250*/  BRA `(.L_x_41) ;  /* 0xffffffe800087947 */ /* 0x000fec000383ffff */
.L_x_21:
[----:B------:R-:W-:Y:S01]  /*3260*/  HFMA2 R18, -RZ, RZ, 0, 9.5367431640625e-07 ;  /* 0x00000010ff127431 */ /* 0x000fe200000001ff */
[----:B------:R-:W-:Y:S02]  /*3270*/  MOV R16, R2 ;  /* 0x0000000200107202 */ /* 0x000fe40000000f00 */
[----:B------:R-:W-:Y:S02]  /*3280*/  MOV R19, 0x1f ;  /* 0x0000001f00137802 */ /* 0x000fe40000000f00 */
[----:B------:R-:W-:-:S07]  /*3290*/  MOV R13, 0xffffffff ;  /* 0xffffffff000d7802 */ /* 0x000fce0000000f00 */
[----:B------:R-:W-:Y:S05]  /*32a0*/  WARPSYNC.COLLECTIVE R13, `(.L_x_42) ;  /* 0x000000000d087348 */ /* 0x000fea0003c00000 */
[----:B------:R0:W1:Y:S02]  /*32b0*/  SHFL.BFLY P0, R14, R16, R18, R19 ;  /* 0x0c000012100e7389 */ /* 0x0000640000000013 */
[----:B01----:R-:W-:Y:S05]  /*32c0*/  ENDCOLLECTIVE ;  /* 0x000000000000791b */ /* 0x003fea0003800000 */
.L_x_42:
[----:B------:R-:W-:Y:S01]  /*32d0*/  HFMA2 R18, -RZ, RZ, 0, 4.76837158203125e-07 ;  /* 0x00000008ff127431 */ /* 0x000fe200000001ff */
[----:B------:R-:W-:-:S04]  /*32e0*/  MOV R4, R14 ;  /* 0x0000000e00047202 */ /* 0x000fc80000000f00 */
[----:B------:R-:W-:-:S05]  /*32f0*/  PRMT R4, R4, 0x5410, R4 ;  /* 0x0000541004047816 */ /* 0x000fca0000000004 */
[----:B------:R-:W-:-:S05]  /*3300*/  HADD2 R4, R2.H0_H0, R4.H1_H1 ;  /* 0x3000000402047230 */ /* 0x000fca0000000800 */
[----:B------:R-:W-:-:S07]  /*3310*/  MOV R16, R4 ;  /* 0x0000000400107202 */ /* 0x000fce0000000f00 */
[----:B------:R-:W-:Y:S05]  /*3320*/  WARPSYNC.COLLECTIVE R13, `(.L_x_43) ;  /* 0x000000000d087348 */ /* 0x000fea0003c00000 */
[----:B------:R0:W1:Y:S02]  /*3330*/  SHFL.BFLY P0, R14, R16, R18, R19 ;  /* 0x0c000012100e7389 */ /* 0x0000640000000013 */
[----:B01----:R-:W-:Y:S05]  /*3340*/  ENDCOLLECTIVE ;  /* 0x000000000000791b */ /* 0x003fea0003800000 */
.L_x_43:
[----:B------:R-:W-:Y:S01]  /*3350*/  HFMA2 R18, -RZ, RZ, 0, 2.384185791015625e-07 ;  /* 0x00000004ff127431 */ /* 0x000fe200000001ff */
[----:B------:R-:W-:-:S04]  /*3360*/  MOV R6, R14 ;  /* 0x0000000e00067202 */ /* 0x000fc80000000f00 */
[----:B------:R-:W-:-:S05]  /*3370*/  PRMT R6, R6, 0x5410, R6 ;  /* 0x0000541006067816 */ /* 0x000fca0000000006 */
[----:B------:R-:W-:-:S05]  /*3380*/  HADD2 R6, R4.H0_H0, R6.H1_H1 ;  /* 0x3000000604067230 */ /* 0x000fca0000000800 */
[----:B------:R-:W-:-:S07]  /*3390*/  MOV R16, R6 ;  /* 0x0000000600107202 */ /* 0x000fce0000000f00 */
[----:B------:R-:W-:Y:S05]  /*33a0*/  WARPSYNC.COLLECTIVE R13, `(.L_x_44) ;  /* 0x000000000d087348 */ /* 0x000fea0003c00000 */
[----:B------:R0:W1:Y:S02]  /*33b0*/  SHFL.BFLY P0, R14, R16, R18, R19 ;  /* 0x0c000012100e7389 */ /* 0x0000640000000013 */
[----:B01----:R-:W-:Y:S05]  /*33c0*/  ENDCOLLECTIVE ;  /* 0x000000000000791b */ /* 0x003fea0003800000 */
.L_x_44:
[----:B------:R-:W-:Y:S01]  /*33d0*/  HFMA2 R18, -RZ, RZ, 0, 1.1920928955078125e-07 ;  /* 0x00000002ff127431 */ /* 0x000fe200000001ff */
[----:B------:R-:W-:-:S04]  /*33e0*/  MOV R2, R14 ;  /* 0x0000000e00027202 */ /* 0x000fc80000000f00 */
[----:B------:R-:W-:-:S05]  /*33f0*/  PRMT R2, R2, 0x5410, R2 ;  /* 0x0000541002027816 */ /* 0x000fca0000000002 */
[----:B------:R-:W-:-:S05]  /*3400*/  HADD2 R2, R6.H0_H0, R2.H1_H1 ;  /* 0x3000000206027230 */ /* 0x000fca0000000800 */
[----:B------:R-:W-:-:S07]  /*3410*/  MOV R16, R2 ;  /* 0x0000000200107202 */ /* 0x000fce0000000f00 */
[----:B------:R-:W-:Y:S05]  /*3420*/  WARPSYNC.COLLECTIVE R13, `(.L_x_45) ;  /* 0x000000000d087348 */ /* 0x000fea0003c00000 */
[----:B------:R0:W1:Y:S02]  /*3430*/  SHFL.BFLY P0, R14, R16, R18, R19 ;  /* 0x0c000012100e7389 */ /* 0x0000640000000013 */
[----:B01----:R-:W-:Y:S05]  /*3440*/  ENDCOLLECTIVE ;  /* 0x000000000000791b */ /* 0x003fea0003800000 */
.L_x_45:
[----:B------:R-:W-:Y:S01]  /*3450*/  HFMA2 R18, -RZ, RZ, 0, 5.9604644775390625e-08 ;  /* 0x00000001ff127431 */ /* 0x000fe200000001ff */
[----:B------:R-:W-:-:S04]  /*3460*/  MOV R4, R14 ;  /* 0x0000000e00047202 */ /* 0x000fc80000000f00 */
[----:B------:R-:W-:-:S05]  /*3470*/  PRMT R4, R4, 0x5410, R4 ;  /* 0x0000541004047816 */ /* 0x000fca0000000004 */
[----:B------:R-:W-:-:S05]  /*3480*/  HADD2 R17, R2.H0_H0, R4.H1_H1 ;  /* 0x3000000402117230 */ /* 0x000fca0000000800 */
[----:B------:R-:W-:-:S07]  /*3490*/  MOV R16, R17 ;  /* 0x0000001100107202 */ /* 0x000fce0000000f00 */
[----:B------:R-:W-:Y:S05]  /*34a0*/  WARPSYNC.COLLECTIVE R13, `(.L_x_46) ;  /* 0x000000000d087348 */ /* 0x000fea0003c00000 */
[----:B------:R0:W1:Y:S02]  /*34b0*/  SHFL.BFLY P0, R14, R16, R18, R19 ;  /* 0x0c000012100e7389 */ /* 0x0000640000000013 */
[----:B01----:R-:W-:Y:S05]  /*34c0*/  ENDCOLLECTIVE ;  /* 0x000000000000791b */ /* 0x003fea0003800000 */
.L_x_46:
[----:B------:R-:W-:Y:S01]  /*34d0*/  MOV R4, R14 ;  /* 0x0000000e00047202 */ /* 0x000fe20000000f00 */
[----:B------:R-:W-:Y:S06]  /*34e0*/  BRA `(.L_x_47) ;  /* 0xffffffe800907947 */ /* 0x000fec000383ffff */
.L_x_48:
[----:B------:R-:W-:-:S00]  /*34f0*/  BRA `(.L_x_48) ;  /* 0xfffffffc00fc7947 */ /* 0x000fc0000383ffff */
[----:B------:R-:W-:-:S00]  /*3500*/  NOP ;  /* 0x0000000000007918 */ /* 0x000fc00000000000 */
[----:B------:R-:W-:-:S00]  /*3510*/  NOP ;  /* 0x0000000000007918 */ /* 0x000fc00000000000 */
[----:B------:R-:W-:-:S00]  /*3520*/  NOP ;  /* 0x0000000000007918 */ /* 0x000fc00000000000 */
[----:B------:R-:W-:-:S00]  /*3530*/  NOP ;  /* 0x0000000000007918 */ /* 0x000fc00000000000 */
[----:B------:R-:W-:-:S00]  /*3540*/  NOP ;  /* 0x0000000000007918 */ /* 0x000fc00000000000 */
[----:B------:R-:W-:-:S00]  /*3550*/  NOP ;  /* 0x0000000000007918 */ /* 0x000fc00000000000 */
[----:B------:R-:W-:-:S00]  /*3560*/  NOP ;  /* 0x0000000000007918 */ /* 0x000fc00000000000 */
[----:B------:R-:W-:-:S00]  /*3570*/  NOP ;  /* 0x0000000000007918 */ /* 0x000fc00000000000 */
.L_x_49:


//--------------------- .nv.shared._Z25attention_fwd_kernel_fp16PK6__halfS1_S1_PS_iiiiiS_ --------------------------
	.section	.nv.shared._Z25attention_fwd_kernel_fp16PK6__halfS1_S1_PS_iiiiiS_,"aw",@nobits
	.sectionflags	@""
	.align	16
	.zero		1024


//--------------------- .nv.shared.reserved.0     --------------------------
	.section	.nv.shared.reserved.0,"aw",@nobits
	.weak		__nv_reservedSMEM_offset_0_alias
	.size		__nv_reservedSMEM_offset_0_alias, 0, 64
	.other		__nv_reservedSMEM_offset_0_alias,@"STO_CUDA_RESERVED_SHARED STV_DEFAULT"
__nv_reservedSMEM_offset_0_alias:
	.zero		0
	.zero		64


//--------------------- .nv.constant0._Z25attention_fwd_kernel_fp16PK6__halfS1_S1_PS_iiiiiS_ --------------------------
	.section	.nv.constant0._Z25attention_fwd_kernel_fp16PK6__halfS1_S1_PS_iiiiiS_,"a",@progbits
	.sectionflags	@""
	.align	4
.nv.constant0._Z25attention_fwd_kernel_fp16PK6__halfS1_S1_PS_iiiiiS_:
	.zero		950


//--------------------- SYMBOLS --------------------------

	.type		.nv.reservedSmem.offset0,@object
	.size		.nv.reservedSmem.offset0,0x4
	.type		.nv.reservedSmem.cap,@object
	.size		.nv.reservedSmem.cap,0x4
